//
// Generated by NVIDIA NVVM Compiler
//
// Compiler Build ID: CL-36424714
// Cuda compilation tools, release 13.0, V13.0.88
// Based on NVVM 20.0.0
//

.version 9.0
.target sm_100
.address_size 64

	// .globl	_Z3GPUPiS_iiiiii

.visible .entry _Z3GPUPiS_iiiiii(
	.param .u64 .ptr .align 1 _Z3GPUPiS_iiiiii_param_0,
	.param .u64 .ptr .align 1 _Z3GPUPiS_iiiiii_param_1,
	.param .u32 _Z3GPUPiS_iiiiii_param_2,
	.param .u32 _Z3GPUPiS_iiiiii_param_3,
	.param .u32 _Z3GPUPiS_iiiiii_param_4,
	.param .u32 _Z3GPUPiS_iiiiii_param_5,
	.param .u32 _Z3GPUPiS_iiiiii_param_6,
	.param .u32 _Z3GPUPiS_iiiiii_param_7
)
{
	.reg .pred 	%p<30>;
	.reg .b32 	%r<333>;
	.reg .b64 	%rd<99>;

	ld.param.u64 	%rd10, [_Z3GPUPiS_iiiiii_param_0];
	ld.param.u64 	%rd11, [_Z3GPUPiS_iiiiii_param_1];
	ld.param.u32 	%r86, [_Z3GPUPiS_iiiiii_param_2];
	ld.param.u32 	%r89, [_Z3GPUPiS_iiiiii_param_4];
	ld.param.u32 	%r87, [_Z3GPUPiS_iiiiii_param_5];
	ld.param.u32 	%r90, [_Z3GPUPiS_iiiiii_param_6];
	ld.param.u32 	%r88, [_Z3GPUPiS_iiiiii_param_7];
	cvta.to.global.u64 	%rd1, %rd11;
	cvta.to.global.u64 	%rd2, %rd10;
	mov.u32 	%r91, %ctaid.x;
	mad.lo.s32 	%r92, %r86, %r91, %r90;
	mov.u32 	%r93, %tid.x;
	add.s32 	%r297, %r92, %r93;
	add.s32 	%r2, %r92, %r89;
	setp.ge.s32 	%p1, %r297, %r2;
	@%p1 bra 	$L__BB0_41;
	neg.s32 	%r3, %r88;
	setp.lt.s32 	%p2, %r88, 1;
	shl.b32 	%r94, %r88, 2;
	or.b32  	%r4, %r94, 1;
	@%p2 bra 	$L__BB0_38;
	and.b32  	%r5, %r88, 15;
	and.b32  	%r6, %r88, 7;
	add.s32 	%r7, %r6, -1;
	shl.b32 	%r99, %r88, 1;
	sub.s32 	%r100, %r4, %r99;
	and.b32  	%r8, %r99, 6;
	and.b32  	%r9, %r88, 2147483632;
	and.b32  	%r10, %r88, 3;
	and.b32  	%r11, %r100, -16;
	and.b32  	%r12, %r88, 1;
	neg.s32 	%r13, %r9;
	mul.lo.s32 	%r101, %r88, %r86;
	neg.s32 	%r14, %r101;
	shl.b32 	%r15, %r86, 4;
	mul.wide.s32 	%rd5, %r86, 4;
$L__BB0_3:
	setp.lt.u32 	%p6, %r88, 16;
	mov.b32 	%r320, 0;
	mov.u32 	%r322, %r3;
	@%p6 bra 	$L__BB0_6;
	add.s32 	%r298, %r14, %r297;
	mov.b32 	%r320, 0;
	mov.u32 	%r299, %r13;
	mov.u32 	%r322, %r3;
$L__BB0_5:
	.pragma "nounroll";
	mul.wide.s32 	%rd18, %r298, 4;
	add.s64 	%rd19, %rd2, %rd18;
	ld.global.u32 	%r105, [%rd19];
	add.s32 	%r106, %r105, %r320;
	mul.wide.s32 	%rd20, %r86, 4;
	add.s64 	%rd21, %rd19, %rd20;
	ld.global.u32 	%r107, [%rd21];
	add.s32 	%r108, %r107, %r106;
	add.s64 	%rd22, %rd21, %rd20;
	ld.global.u32 	%r109, [%rd22];
	add.s32 	%r110, %r109, %r108;
	add.s64 	%rd23, %rd22, %rd20;
	ld.global.u32 	%r111, [%rd23];
	add.s32 	%r112, %r111, %r110;
	add.s64 	%rd24, %rd23, %rd20;
	ld.global.u32 	%r113, [%rd24];
	add.s32 	%r114, %r113, %r112;
	add.s64 	%rd25, %rd24, %rd20;
	ld.global.u32 	%r115, [%rd25];
	add.s32 	%r116, %r115, %r114;
	add.s64 	%rd26, %rd25, %rd20;
	ld.global.u32 	%r117, [%rd26];
	add.s32 	%r118, %r117, %r116;
	add.s64 	%rd27, %rd26, %rd20;
	ld.global.u32 	%r119, [%rd27];
	add.s32 	%r120, %r119, %r118;
	add.s64 	%rd28, %rd27, %rd20;
	ld.global.u32 	%r121, [%rd28];
	add.s32 	%r122, %r121, %r120;
	add.s64 	%rd29, %rd28, %rd20;
	ld.global.u32 	%r123, [%rd29];
	add.s32 	%r124, %r123, %r122;
	add.s64 	%rd30, %rd29, %rd20;
	ld.global.u32 	%r125, [%rd30];
	add.s32 	%r126, %r125, %r124;
	add.s64 	%rd31, %rd30, %rd20;
	ld.global.u32 	%r127, [%rd31];
	add.s32 	%r128, %r127, %r126;
	add.s64 	%rd32, %rd31, %rd20;
	ld.global.u32 	%r129, [%rd32];
	add.s32 	%r130, %r129, %r128;
	add.s64 	%rd33, %rd32, %rd20;
	ld.global.u32 	%r131, [%rd33];
	add.s32 	%r132, %r131, %r130;
	add.s64 	%rd34, %rd33, %rd20;
	ld.global.u32 	%r133, [%rd34];
	add.s32 	%r134, %r133, %r132;
	add.s64 	%rd35, %rd34, %rd20;
	ld.global.u32 	%r135, [%rd35];
	add.s32 	%r320, %r135, %r134;
	add.s32 	%r322, %r322, 16;
	add.s32 	%r299, %r299, 16;
	add.s32 	%r298, %r298, %r15;
	setp.eq.s32 	%p7, %r299, 0;
	@%p7 bra 	$L__BB0_6;
	bra.uni 	$L__BB0_5;
$L__BB0_6:
	setp.eq.s32 	%p8, %r5, 0;
	@%p8 bra 	$L__BB0_16;
	add.s32 	%r137, %r5, -1;
	setp.lt.u32 	%p9, %r137, 7;
	@%p9 bra 	$L__BB0_9;
	mad.lo.s32 	%r138, %r322, %r86, %r297;
	mul.wide.s32 	%rd36, %r138, 4;
	add.s64 	%rd37, %rd2, %rd36;
	ld.global.u32 	%r139, [%rd37];
	add.s32 	%r140, %r139, %r320;
	mul.wide.s32 	%rd38, %r86, 4;
	add.s64 	%rd39, %rd37, %rd38;
	ld.global.u32 	%r141, [%rd39];
	add.s32 	%r142, %r141, %r140;
	add.s64 	%rd40, %rd39, %rd38;
	ld.global.u32 	%r143, [%rd40];
	add.s32 	%r144, %r143, %r142;
	add.s64 	%rd41, %rd40, %rd38;
	ld.global.u32 	%r145, [%rd41];
	add.s32 	%r146, %r145, %r144;
	add.s64 	%rd42, %rd41, %rd38;
	ld.global.u32 	%r147, [%rd42];
	add.s32 	%r148, %r147, %r146;
	add.s64 	%rd43, %rd42, %rd38;
	ld.global.u32 	%r149, [%rd43];
	add.s32 	%r150, %r149, %r148;
	add.s64 	%rd44, %rd43, %rd38;
	ld.global.u32 	%r151, [%rd44];
	add.s32 	%r152, %r151, %r150;
	add.s64 	%rd45, %rd44, %rd38;
	ld.global.u32 	%r153, [%rd45];
	add.s32 	%r320, %r153, %r152;
	add.s32 	%r322, %r322, 8;
$L__BB0_9:
	setp.eq.s32 	%p10, %r6, 0;
	@%p10 bra 	$L__BB0_16;
	setp.lt.u32 	%p11, %r7, 3;
	@%p11 bra 	$L__BB0_12;
	mad.lo.s32 	%r155, %r322, %r86, %r297;
	mul.wide.s32 	%rd46, %r155, 4;
	add.s64 	%rd47, %rd2, %rd46;
	ld.global.u32 	%r156, [%rd47];
	add.s32 	%r157, %r156, %r320;
	mul.wide.s32 	%rd48, %r86, 4;
	add.s64 	%rd49, %rd47, %rd48;
	ld.global.u32 	%r158, [%rd49];
	add.s32 	%r159, %r158, %r157;
	add.s64 	%rd50, %rd49, %rd48;
	ld.global.u32 	%r160, [%rd50];
	add.s32 	%r161, %r160, %r159;
	add.s64 	%rd51, %rd50, %rd48;
	ld.global.u32 	%r162, [%rd51];
	add.s32 	%r320, %r162, %r161;
	add.s32 	%r322, %r322, 4;
$L__BB0_12:
	setp.eq.s32 	%p12, %r10, 0;
	@%p12 bra 	$L__BB0_16;
	setp.eq.s32 	%p13, %r10, 1;
	mad.lo.s32 	%r163, %r322, %r86, %r297;
	mul.wide.s32 	%rd52, %r163, 4;
	add.s64 	%rd7, %rd2, %rd52;
	ld.global.u32 	%r164, [%rd7];
	add.s32 	%r320, %r164, %r320;
	@%p13 bra 	$L__BB0_16;
	setp.eq.s32 	%p14, %r10, 2;
	mul.wide.s32 	%rd8, %r86, 4;
	add.s64 	%rd9, %rd7, %rd8;
	ld.global.u32 	%r165, [%rd9];
	add.s32 	%r320, %r165, %r320;
	@%p14 bra 	$L__BB0_16;
	add.s64 	%rd53, %rd9, %rd8;
	ld.global.u32 	%r166, [%rd53];
	add.s32 	%r320, %r166, %r320;
$L__BB0_16:
	mov.b32 	%r315, 1;
	@%p6 bra 	$L__BB0_19;
	mov.b32 	%r302, 1;
$L__BB0_18:
	.pragma "nounroll";
	mad.lo.s32 	%r170, %r302, %r86, %r297;
	mul.wide.s32 	%rd54, %r170, 4;
	add.s64 	%rd55, %rd2, %rd54;
	ld.global.u32 	%r171, [%rd55];
	add.s32 	%r172, %r171, %r320;
	mul.wide.s32 	%rd56, %r86, 4;
	add.s64 	%rd57, %rd55, %rd56;
	ld.global.u32 	%r173, [%rd57];
	add.s32 	%r174, %r173, %r172;
	add.s64 	%rd58, %rd57, %rd56;
	ld.global.u32 	%r175, [%rd58];
	add.s32 	%r176, %r175, %r174;
	add.s64 	%rd59, %rd58, %rd56;
	ld.global.u32 	%r177, [%rd59];
	add.s32 	%r178, %r177, %r176;
	add.s64 	%rd60, %rd59, %rd56;
	ld.global.u32 	%r179, [%rd60];
	add.s32 	%r180, %r179, %r178;
	add.s64 	%rd61, %rd60, %rd56;
	ld.global.u32 	%r181, [%rd61];
	add.s32 	%r182, %r181, %r180;
	add.s64 	%rd62, %rd61, %rd56;
	ld.global.u32 	%r183, [%rd62];
	add.s32 	%r184, %r183, %r182;
	add.s64 	%rd63, %rd62, %rd56;
	ld.global.u32 	%r185, [%rd63];
	add.s32 	%r186, %r185, %r184;
	add.s64 	%rd64, %rd63, %rd56;
	ld.global.u32 	%r187, [%rd64];
	add.s32 	%r188, %r187, %r186;
	add.s64 	%rd65, %rd64, %rd56;
	ld.global.u32 	%r189, [%rd65];
	add.s32 	%r190, %r189, %r188;
	add.s64 	%rd66, %rd65, %rd56;
	ld.global.u32 	%r191, [%rd66];
	add.s32 	%r192, %r191, %r190;
	add.s64 	%rd67, %rd66, %rd56;
	ld.global.u32 	%r193, [%rd67];
	add.s32 	%r194, %r193, %r192;
	add.s64 	%rd68, %rd67, %rd56;
	ld.global.u32 	%r195, [%rd68];
	add.s32 	%r196, %r195, %r194;
	add.s64 	%rd69, %rd68, %rd56;
	ld.global.u32 	%r197, [%rd69];
	add.s32 	%r198, %r197, %r196;
	add.s64 	%rd70, %rd69, %rd56;
	ld.global.u32 	%r199, [%rd70];
	add.s32 	%r200, %r199, %r198;
	add.s64 	%rd71, %rd70, %rd56;
	ld.global.u32 	%r201, [%rd71];
	add.s32 	%r320, %r201, %r200;
	add.s32 	%r315, %r302, 16;
	add.s32 	%r202, %r302, 15;
	setp.eq.s32 	%p16, %r202, %r9;
	mov.u32 	%r302, %r315;
	@%p16 bra 	$L__BB0_19;
	bra.uni 	$L__BB0_18;
$L__BB0_19:
	@%p8 bra 	$L__BB0_29;
	add.s32 	%r204, %r5, -1;
	setp.lt.u32 	%p18, %r204, 7;
	@%p18 bra 	$L__BB0_22;
	mad.lo.s32 	%r205, %r315, %r86, %r297;
	mul.wide.s32 	%rd72, %r205, 4;
	add.s64 	%rd73, %rd2, %rd72;
	ld.global.u32 	%r206, [%rd73];
	add.s32 	%r207, %r206, %r320;
	mul.wide.s32 	%rd74, %r86, 4;
	add.s64 	%rd75, %rd73, %rd74;
	ld.global.u32 	%r208, [%rd75];
	add.s32 	%r209, %r208, %r207;
	add.s64 	%rd76, %rd75, %rd74;
	ld.global.u32 	%r210, [%rd76];
	add.s32 	%r211, %r210, %r209;
	add.s64 	%rd77, %rd76, %rd74;
	ld.global.u32 	%r212, [%rd77];
	add.s32 	%r213, %r212, %r211;
	add.s64 	%rd78, %rd77, %rd74;
	ld.global.u32 	%r214, [%rd78];
	add.s32 	%r215, %r214, %r213;
	add.s64 	%rd79, %rd78, %rd74;
	ld.global.u32 	%r216, [%rd79];
	add.s32 	%r217, %r216, %r215;
	add.s64 	%rd80, %rd79, %rd74;
	ld.global.u32 	%r218, [%rd80];
	add.s32 	%r219, %r218, %r217;
	add.s64 	%rd81, %rd80, %rd74;
	ld.global.u32 	%r220, [%rd81];
	add.s32 	%r320, %r220, %r219;
	add.s32 	%r315, %r315, 8;
$L__BB0_22:
	setp.eq.s32 	%p19, %r6, 0;
	@%p19 bra 	$L__BB0_29;
	setp.lt.u32 	%p20, %r7, 3;
	@%p20 bra 	$L__BB0_25;
	mad.lo.s32 	%r222, %r315, %r86, %r297;
	mul.wide.s32 	%rd82, %r222, 4;
	add.s64 	%rd83, %rd2, %rd82;
	ld.global.u32 	%r223, [%rd83];
	add.s32 	%r224, %r223, %r320;
	mul.wide.s32 	%rd84, %r86, 4;
	add.s64 	%rd85, %rd83, %rd84;
	ld.global.u32 	%r225, [%rd85];
	add.s32 	%r226, %r225, %r224;
	add.s64 	%rd86, %rd85, %rd84;
	ld.global.u32 	%r227, [%rd86];
	add.s32 	%r228, %r227, %r226;
	add.s64 	%rd87, %rd86, %rd84;
	ld.global.u32 	%r229, [%rd87];
	add.s32 	%r320, %r229, %r228;
	add.s32 	%r315, %r315, 4;
$L__BB0_25:
	setp.eq.s32 	%p21, %r10, 0;
	@%p21 bra 	$L__BB0_29;
	setp.eq.s32 	%p22, %r10, 1;
	mad.lo.s32 	%r230, %r315, %r86, %r297;
	mul.wide.s32 	%rd88, %r230, 4;
	add.s64 	%rd4, %rd2, %rd88;
	ld.global.u32 	%r231, [%rd4];
	add.s32 	%r320, %r231, %r320;
	@%p22 bra 	$L__BB0_29;
	setp.eq.s32 	%p23, %r10, 2;
	add.s64 	%rd6, %rd4, %rd5;
	ld.global.u32 	%r232, [%rd6];
	add.s32 	%r320, %r232, %r320;
	@%p23 bra 	$L__BB0_29;
	add.s64 	%rd89, %rd6, %rd5;
	ld.global.u32 	%r233, [%rd89];
	add.s32 	%r320, %r233, %r320;
$L__BB0_29:
	setp.lt.u32 	%p24, %r88, 8;
	mov.u32 	%r304, %r3;
	@%p24 bra 	$L__BB0_31;
$L__BB0_30:
	.pragma "nounroll";
	add.s32 	%r234, %r304, %r297;
	mul.wide.s32 	%rd90, %r234, 4;
	add.s64 	%rd91, %rd2, %rd90;
	ld.global.u32 	%r235, [%rd91];
	add.s32 	%r236, %r235, %r320;
	ld.global.u32 	%r237, [%rd91+4];
	add.s32 	%r238, %r237, %r236;
	ld.global.u32 	%r239, [%rd91+8];
	add.s32 	%r240, %r239, %r238;
	ld.global.u32 	%r241, [%rd91+12];
	add.s32 	%r242, %r241, %r240;
	ld.global.u32 	%r243, [%rd91+16];
	add.s32 	%r244, %r243, %r242;
	ld.global.u32 	%r245, [%rd91+20];
	add.s32 	%r246, %r245, %r244;
	ld.global.u32 	%r247, [%rd91+24];
	add.s32 	%r248, %r247, %r246;
	ld.global.u32 	%r249, [%rd91+28];
	add.s32 	%r250, %r249, %r248;
	ld.global.u32 	%r251, [%rd91+32];
	add.s32 	%r252, %r251, %r250;
	ld.global.u32 	%r253, [%rd91+36];
	add.s32 	%r254, %r253, %r252;
	ld.global.u32 	%r255, [%rd91+40];
	add.s32 	%r256, %r255, %r254;
	ld.global.u32 	%r257, [%rd91+44];
	add.s32 	%r258, %r257, %r256;
	ld.global.u32 	%r259, [%rd91+48];
	add.s32 	%r260, %r259, %r258;
	ld.global.u32 	%r261, [%rd91+52];
	add.s32 	%r262, %r261, %r260;
	ld.global.u32 	%r263, [%rd91+56];
	add.s32 	%r264, %r263, %r262;
	ld.global.u32 	%r265, [%rd91+60];
	add.s32 	%r320, %r265, %r264;
	add.s32 	%r304, %r304, 16;
	add.s32 	%r266, %r304, %r88;
	setp.eq.s32 	%p25, %r266, %r11;
	@%p25 bra 	$L__BB0_31;
	bra.uni 	$L__BB0_30;
$L__BB0_31:
	setp.lt.u32 	%p26, %r6, 4;
	@%p26 bra 	$L__BB0_33;
	add.s32 	%r267, %r304, %r297;
	mul.wide.s32 	%rd92, %r267, 4;
	add.s64 	%rd93, %rd2, %rd92;
	ld.global.u32 	%r268, [%rd93];
	add.s32 	%r269, %r268, %r320;
	ld.global.u32 	%r270, [%rd93+4];
	add.s32 	%r271, %r270, %r269;
	ld.global.u32 	%r272, [%rd93+8];
	add.s32 	%r273, %r272, %r271;
	ld.global.u32 	%r274, [%rd93+12];
	add.s32 	%r275, %r274, %r273;
	ld.global.u32 	%r276, [%rd93+16];
	add.s32 	%r277, %r276, %r275;
	ld.global.u32 	%r278, [%rd93+20];
	add.s32 	%r279, %r278, %r277;
	ld.global.u32 	%r280, [%rd93+24];
	add.s32 	%r281, %r280, %r279;
	ld.global.u32 	%r282, [%rd93+28];
	add.s32 	%r320, %r282, %r281;
	add.s32 	%r304, %r304, 8;
$L__BB0_33:
	setp.lt.u32 	%p27, %r8, 3;
	@%p27 bra 	$L__BB0_35;
	add.s32 	%r283, %r304, %r297;
	mul.wide.s32 	%rd94, %r283, 4;
	add.s64 	%rd95, %rd2, %rd94;
	ld.global.u32 	%r284, [%rd95];
	add.s32 	%r285, %r284, %r320;
	ld.global.u32 	%r286, [%rd95+4];
	add.s32 	%r287, %r286, %r285;
	ld.global.u32 	%r288, [%rd95+8];
	add.s32 	%r289, %r288, %r287;
	ld.global.u32 	%r290, [%rd95+12];
	add.s32 	%r320, %r290, %r289;
	add.s32 	%r304, %r304, 4;
$L__BB0_35:
	setp.eq.s32 	%p28, %r12, 0;
	add.s32 	%r291, %r304, %r297;
	mul.wide.s32 	%rd96, %r291, 4;
	add.s64 	%rd3, %rd2, %rd96;
	ld.global.u32 	%r292, [%rd3];
	add.s32 	%r310, %r292, %r320;
	@%p28 bra 	$L__BB0_37;
	ld.global.u32 	%r293, [%rd3+4];
	add.s32 	%r294, %r293, %r310;
	ld.global.u32 	%r295, [%rd3+8];
	add.s32 	%r310, %r295, %r294;
$L__BB0_37:
	div.s32 	%r296, %r310, %r4;
	mul.wide.s32 	%rd97, %r297, 4;
	add.s64 	%rd98, %rd1, %rd97;
	st.global.u32 	[%rd98], %r296;
	add.s32 	%r297, %r297, %r87;
	setp.lt.s32 	%p29, %r297, %r2;
	@%p29 bra 	$L__BB0_3;
	bra.uni 	$L__BB0_41;
$L__BB0_38:
	setp.lt.s32 	%p3, %r88, 0;
	@%p3 bra 	$L__BB0_39;
	bra.uni 	$L__BB0_40;
$L__BB0_39:
	mul.wide.s32 	%rd16, %r297, 4;
	add.s64 	%rd17, %rd1, %rd16;
	mov.b32 	%r98, 0;
	st.global.u32 	[%rd17], %r98;
	add.s32 	%r297, %r297, %r87;
	setp.lt.s32 	%p5, %r297, %r2;
	@%p5 bra 	$L__BB0_39;
	bra.uni 	$L__BB0_41;
$L__BB0_40:
	sub.s32 	%r95, %r297, %r88;
	mul.wide.s32 	%rd12, %r95, 4;
	add.s64 	%rd13, %rd2, %rd12;
	ld.global.u32 	%r96, [%rd13];
	div.s32 	%r97, %r96, %r4;
	mul.wide.s32 	%rd14, %r297, 4;
	add.s64 	%rd15, %rd1, %rd14;
	st.global.u32 	[%rd15], %r97;
	add.s32 	%r297, %r297, %r87;
	setp.lt.s32 	%p4, %r297, %r2;
	@%p4 bra 	$L__BB0_40;
$L__BB0_41:
	membar.gl;
	ret;

}


// ===== COMPILED SASS (sm_100) =====

	.target	sm_100

	.elftype	@"ET_EXEC"


//--------------------- .note.nv.tkinfo           --------------------------
	.section	.note.nv.tkinfo,"",@"SHT_NOTE"
	.sectionflags	@"SHF_NOTE_NV_TKINFO"
	.tkinfo
        /*0018*/ 	.word	0x00000002
        /*0030*/ 	.string	""
        /*0030*/ 	.string	"ptxas"
        /*0030*/ 	.string	"Cuda compilation tools, release 13.0, V13.0.88"
        /*0030*/ 	.string	"Build cuda_13.0.r13.0/compiler.36424714_0"
        /*0030*/ 	.string	"-arch sm_100 -m 64 "



//--------------------- .note.nv.cuinfo           --------------------------
	.section	.note.nv.cuinfo,"",@"SHT_NOTE"
	.sectionflags	@"SHF_NOTE_NV_CUINFO"
        /*0018*/ 	.short	0x0002
        /*001a*/ 	.short	0x0064
        /*001c*/ 	.short	0x0082
	.zero		2


//--------------------- .nv.info                  --------------------------
	.section	.nv.info,"",@"SHT_CUDA_INFO"
	.align	4


	//----- nvinfo : EIATTR_REGCOUNT
	.align		4
        /*0000*/ 	.byte	0x04, 0x2f
        /*0002*/ 	.short	(.L_1 - .L_0)
	.align		4
.L_0:
        /*0004*/ 	.word	index@(_Z3GPUPiS_iiiiii)
        /*0008*/ 	.word	0x00000020


	//----- nvinfo : EIATTR_FRAME_SIZE
	.align		4
.L_1:
        /*000c*/ 	.byte	0x04, 0x11
        /*000e*/ 	.short	(.L_3 - .L_2)
	.align		4
.L_2:
        /*0010*/ 	.word	index@(_Z3GPUPiS_iiiiii)
        /*0014*/ 	.word	0x00000000


	//----- nvinfo : EIATTR_MIN_STACK_SIZE
	.align		4
.L_3:
        /*0018*/ 	.byte	0x04, 0x12
        /*001a*/ 	.short	(.L_5 - .L_4)
	.align		4
.L_4:
        /*001c*/ 	.word	index@(_Z3GPUPiS_iiiiii)
        /*0020*/ 	.word	0x00000000
.L_5:


//--------------------- .nv.compat                --------------------------
	.section	.nv.compat,"",@"SHT_CUDA_COMPAT_INFO"
	.align	4
        /*0000*/ 	.byte	0x02, 0x09, 0x00, 0x00, 0x02, 0x02, 0x01, 0x00, 0x02, 0x05, 0x05, 0x00, 0x03, 0x07, 0x01, 0x01
        /*0010*/ 	.byte	0x02, 0x03, 0x00, 0x00, 0x02, 0x06, 0x01, 0x00, 0x04, 0x0b, 0x08, 0x00, 0x09, 0x00, 0x00, 0x00
        /*0020*/ 	.byte	0x00, 0x00, 0x00, 0x00


//--------------------- .nv.info._Z3GPUPiS_iiiiii --------------------------
	.section	.nv.info._Z3GPUPiS_iiiiii,"",@"SHT_CUDA_INFO"
	.sectionflags	@""
	.align	4


	//----- nvinfo : EIATTR_CUDA_API_VERSION
	.align		4
        /*0000*/ 	.byte	0x04, 0x37
        /*0002*/ 	.short	(.L_7 - .L_6)
.L_6:
        /*0004*/ 	.word	0x00000082


	//----- nvinfo : EIATTR_KPARAM_INFO
	.align		4
.L_7:
        /*0008*/ 	.byte	0x04, 0x17
        /*000a*/ 	.short	(.L_9 - .L_8)
.L_8:
        /*000c*/ 	.word	0x00000000
        /*0010*/ 	.short	0x0007
        /*0012*/ 	.short	0x0024
        /*0014*/ 	.byte	0x00, 0xf0, 0x11, 0x00


	//----- nvinfo : EIATTR_KPARAM_INFO
	.align		4
.L_9:
        /*0018*/ 	.byte	0x04, 0x17
        /*001a*/ 	.short	(.L_11 - .L_10)
.L_10:
        /*001c*/ 	.word	0x00000000
        /*0020*/ 	.short	0x0006
        /*0022*/ 	.short	0x0020
        /*0024*/ 	.byte	0x00, 0xf0, 0x11, 0x00


	//----- nvinfo : EIATTR_KPARAM_INFO
	.align		4
.L_11:
        /*0028*/ 	.byte	0x04, 0x17
        /*002a*/ 	.short	(.L_13 - .L_12)
.L_12:
        /*002c*/ 	.word	0x00000000
        /*0030*/ 	.short	0x0005
        /*0032*/ 	.short	0x001c
        /*0034*/ 	.byte	0x00, 0xf0, 0x11, 0x00


	//----- nvinfo : EIATTR_KPARAM_INFO
	.align		4
.L_13:
        /*0038*/ 	.byte	0x04, 0x17
        /*003a*/ 	.short	(.L_15 - .L_14)
.L_14:
        /*003c*/ 	.word	0x00000000
        /*0040*/ 	.short	0x0004
        /*0042*/ 	.short	0x0018
        /*0044*/ 	.byte	0x00, 0xf0, 0x11, 0x00


	//----- nvinfo : EIATTR_KPARAM_INFO
	.align		4
.L_15:
        /*0048*/ 	.byte	0x04, 0x17
        /*004a*/ 	.short	(.L_17 - .L_16)
.L_16:
        /*004c*/ 	.word	0x00000000
        /*0050*/ 	.short	0x0003
        /*0052*/ 	.short	0x0014
        /*0054*/ 	.byte	0x00, 0xf0, 0x11, 0x00


	//----- nvinfo : EIATTR_KPARAM_INFO
	.align		4
.L_17:
        /*0058*/ 	.byte	0x04, 0x17
        /*005a*/ 	.short	(.L_19 - .L_18)
.L_18:
        /*005c*/ 	.word	0x00000000
        /*0060*/ 	.short	0x0002
        /*0062*/ 	.short	0x0010
        /*0064*/ 	.byte	0x00, 0xf0, 0x11, 0x00


	//----- nvinfo : EIATTR_KPARAM_INFO
	.align		4
.L_19:
        /*0068*/ 	.byte	0x04, 0x17
        /*006a*/ 	.short	(.L_21 - .L_20)
.L_20:
        /*006c*/ 	.word	0x00000000
        /*0070*/ 	.short	0x0001
        /*0072*/ 	.short	0x0008
        /*0074*/ 	.byte	0x00, 0xf5, 0x21, 0x00


	//----- nvinfo : EIATTR_KPARAM_INFO
	.align		4
.L_21:
        /*0078*/ 	.byte	0x04, 0x17
        /*007a*/ 	.short	(.L_23 - .L_22)
.L_22:
        /*007c*/ 	.word	0x00000000
        /*0080*/ 	.short	0x0000
        /*0082*/ 	.short	0x0000
        /*0084*/ 	.byte	0x00, 0xf5, 0x21, 0x00


	//----- nvinfo : EIATTR_SPARSE_MMA_MASK
	.align		4
.L_23:
        /*0088*/ 	.byte	0x03, 0x50
        /*008a*/ 	.short	0x0000


	//----- nvinfo : EIATTR_MAXREG_COUNT
	.align		4
        /*008c*/ 	.byte	0x03, 0x1b
        /*008e*/ 	.short	0x00ff


	//----- nvinfo : EIATTR_MERCURY_ISA_VERSION
	.align		4
        /*0090*/ 	.byte	0x03, 0x5f
        /*0092*/ 	.short	0x0101


	//----- nvinfo : EIATTR_VRC_CTA_INIT_COUNT
	.align		4
        /*0094*/ 	.byte	0x02, 0x4a
	.zero		1
	.zero		1


	//----- nvinfo : EIATTR_EXIT_INSTR_OFFSETS
	.align		4
        /*0098*/ 	.byte	0x04, 0x1c
        /*009a*/ 	.short	(.L_25 - .L_24)


	//   ....[0]....
.L_24:
        /*009c*/ 	.word	0x000020f0


	//----- nvinfo : EIATTR_CRS_STACK_SIZE
	.align		4
.L_25:
        /*00a0*/ 	.byte	0x04, 0x1e
        /*00a2*/ 	.short	(.L_27 - .L_26)
.L_26:
        /*00a4*/ 	.word	0x00000000


	//----- nvinfo : EIATTR_CBANK_PARAM_SIZE
	.align		4
.L_27:
        /*00a8*/ 	.byte	0x03, 0x19
        /*00aa*/ 	.short	0x0028


	//----- nvinfo : EIATTR_PARAM_CBANK
	.align		4
        /*00ac*/ 	.byte	0x04, 0x0a
        /*00ae*/ 	.short	(.L_29 - .L_28)
	.align		4
.L_28:
        /*00b0*/ 	.word	index@(.nv.constant0._Z3GPUPiS_iiiiii)
        /*00b4*/ 	.short	0x0380
        /*00b6*/ 	.short	0x0028


	//----- nvinfo : EIATTR_SW_WAR
	.align		4
.L_29:
        /*00b8*/ 	.byte	0x04, 0x36
        /*00ba*/ 	.short	(.L_31 - .L_30)
.L_30:
        /*00bc*/ 	.word	0x00000008
.L_31:


//--------------------- .nv.callgraph             --------------------------
	.section	.nv.callgraph,"",@"SHT_CUDA_CALLGRAPH"
	.align	4
	.sectionentsize	8
	.align		4
        /*0000*/ 	.word	0x00000000
	.align		4
        /*0004*/ 	.word	0xffffffff
	.align		4
        /*0008*/ 	.word	0x00000000
	.align		4
        /*000c*/ 	.word	0xfffffffe
	.align		4
        /*0010*/ 	.word	0x00000000
	.align		4
        /*0014*/ 	.word	0xfffffffd
	.align		4
        /*0018*/ 	.word	0x00000000
	.align		4
        /*001c*/ 	.word	0xfffffffc


//--------------------- .text._Z3GPUPiS_iiiiii    --------------------------
	.section	.text._Z3GPUPiS_iiiiii,"ax",@progbits
	.align	128
        .global         _Z3GPUPiS_iiiiii
        .type           _Z3GPUPiS_iiiiii,@function
        .size           _Z3GPUPiS_iiiiii,(.L_x_22 - _Z3GPUPiS_iiiiii)
        .other          _Z3GPUPiS_iiiiii,@"STO_CUDA_ENTRY STV_DEFAULT"
_Z3GPUPiS_iiiiii:
.text._Z3GPUPiS_iiiiii:
[----:B------:R-:W-:Y:S01]  /*0000*/  LDC R1, c[0x0][0x37c] ;  /* 0x0000df00ff017b82 */ /* 0x000fe20000000800 */
[----:B------:R-:W0:Y:S07]  /*0010*/  S2R R0, SR_TID.X ;  /* 0x0000000000007919 */ /* 0x000e2e0000002100 */
[----:B------:R-:W1:Y:S01]  /*0020*/  S2UR UR5, SR_CTAID.X ;  /* 0x00000000000579c3 */ /* 0x000e620000002500 */
[----:B------:R-:W1:Y:S01]  /*0030*/  LDCU UR4, c[0x0][0x390] ;  /* 0x00007200ff0477ac */ /* 0x000e620008000800 */
[----:B------:R-:W-:Y:S01]  /*0040*/  BSSY.RECONVERGENT B0, `(.L_x_0) ;  /* 0x0000206000007945 */ /* 0x000fe20003800200 */
[----:B------:R-:W1:Y:S01]  /*0050*/  LDCU UR6, c[0x0][0x3a0] ;  /* 0x00007400ff0677ac */ /* 0x000e620008000800 */
[----:B------:R-:W2:Y:S01]  /*0060*/  LDCU UR7, c[0x0][0x398] ;  /* 0x00007300ff0777ac */ /* 0x000ea20008000800 */
[----:B-1----:R-:W-:Y:S01]  /*0070*/  UIMAD UR5, UR5, UR4, UR6 ;  /* 0x00000004050572a4 */ /* 0x002fe2000f8e0206 */
[----:B------:R-:W1:Y:S03]  /*0080*/  LDCU UR6, c[0x0][0x39c] ;  /* 0x00007380ff0677ac */ /* 0x000e660008000800 */
[----:B--2---:R-:W-:-:S02]  /*0090*/  UIADD3 UR4, UPT, UPT, UR5, UR7, URZ ;  /* 0x0000000705047290 */ /* 0x004fc4000fffe0ff */
[----:B0-----:R-:W-:Y:S01]  /*00a0*/  VIADD R0, R0, UR5 ;  /* 0x0000000500007c36 */ /* 0x001fe20008000000 */
[----:B------:R-:W0:Y:S04]  /*00b0*/  LDCU UR7, c[0x0][0x3a4] ;  /* 0x00007480ff0777ac */ /* 0x000e280008000800 */
[----:B------:R-:W-:-:S13]  /*00c0*/  ISETP.GE.AND P0, PT, R0, UR4, PT ;  /* 0x0000000400007c0c */ /* 0x000fda000bf06270 */
[----:B-1----:R-:W-:Y:S05]  /*00d0*/  @P0 BRA `(.L_x_1) ;  /* 0x0000001c00f00947 */ /* 0x002fea0003800000 */
[----:B------:R-:W1:Y:S08]  /*00e0*/  LDC R8, c[0x0][0x3a4] ;  /* 0x0000e900ff087b82 */ /* 0x000e700000000800 */
[----:B------:R-:W2:Y:S01]  /*00f0*/  LDC.64 R12, c[0x0][0x358] ;  /* 0x0000d600ff0c7b82 */ /* 0x000ea20000000a00 */
[C---:B-1----:R-:W-:Y:S02]  /*0100*/  ISETP.GE.AND P0, PT, R8.reuse, 0x1, PT ;  /* 0x000000010800780c */ /* 0x042fe40003f06270 */
[----:B------:R-:W-:-:S11]  /*0110*/  LEA R2, R8, 0x1, 0x2 ;  /* 0x0000000108027811 */ /* 0x000fd600078e10ff */
[----:B--2---:R-:W-:Y:S05]  /*0120*/  @!P0 BRA `(.L_x_2) ;  /* 0x0000001c000c8947 */ /* 0x004fea0003800000 */
[C---:B------:R-:W-:Y:S01]  /*0130*/  IMAD.SHL.U32 R7, R8.reuse, 0x2, RZ ;  /* 0x0000000208077824 */ /* 0x040fe200078e00ff */
[C---:B------:R-:W-:Y:S01]  /*0140*/  LOP3.LUT R4, R8.reuse, 0x7, RZ, 0xc0, !PT ;  /* 0x0000000708047812 */ /* 0x040fe200078ec0ff */
[----:B------:R-:W-:Y:S01]  /*0150*/  BSSY.RECONVERGENT B1, `(.L_x_3) ;  /* 0x00001bf000017945 */ /* 0x000fe20003800200 */
[----:B------:R-:W-:Y:S01]  /*0160*/  LOP3.LUT R3, R8, 0xf, RZ, 0xc0, !PT ;  /* 0x0000000f08037812 */ /* 0x000fe200078ec0ff */
[----:B------:R-:W-:Y:S01]  /*0170*/  IMAD.IADD R10, R2, 0x1, -R7 ;  /* 0x00000001020a7824 */ /* 0x000fe200078e0a07 */
[----:B------:R-:W-:Y:S01]  /*0180*/  LOP3.LUT R5, R7, 0x6, RZ, 0xc0, !PT ;  /* 0x0000000607057812 */ /* 0x000fe200078ec0ff */
[----:B------:R-:W-:Y:S01]  /*0190*/  IMAD.MOV R7, RZ, RZ, -R8 ;  /* 0x000000ffff077224 */ /* 0x000fe200078e0a08 */
[C---:B------:R-:W-:Y:S02]  /*01a0*/  LOP3.LUT R6, R8.reuse, 0x3, RZ, 0xc0, !PT ;  /* 0x0000000308067812 */ /* 0x040fe400078ec0ff */
[----:B------:R-:W-:Y:S02]  /*01b0*/  ISETP.GE.U32.AND P0, PT, R5, 0x3, PT ;  /* 0x000000030500780c */ /* 0x000fe40003f06070 */
[----:B------:R-:W-:Y:S01]  /*01c0*/  LOP3.LUT R5, R8, 0x7ffffff0, RZ, 0xc0, !PT ;  /* 0x7ffffff008057812 */ /* 0x000fe200078ec0ff */
[----:B------:R-:W-:Y:S01]  /*01d0*/  VIADD R8, R4, 0xffffffff ;  /* 0xffffffff04087836 */ /* 0x000fe20000000000 */
[----:B------:R-:W-:-:S03]  /*01e0*/  LOP3.LUT R10, R10, 0xfffffff0, RZ, 0xc0, !PT ;  /* 0xfffffff00a0a7812 */ /* 0x000fc600078ec0ff */
[----:B------:R-:W-:-:S07]  /*01f0*/  IMAD.MOV R9, RZ, RZ, -R5 ;  /* 0x000000ffff097224 */ /* 0x000fce00078e0a05 */
.L_x_16:
[----:B-1----:R-:W1:Y:S01]  /*0200*/  LDC R11, c[0x0][0x3a4] ;  /* 0x0000e900ff0b7b82 */ /* 0x002e620000000800 */
[----:B------:R-:W-:Y:S01]  /*0210*/  ISETP.NE.AND P1, PT, R3, RZ, PT ;  /* 0x000000ff0300720c */ /* 0x000fe20003f25270 */
[----:B------:R-:W-:Y:S02]  /*0220*/  IMAD.MOV.U32 R29, RZ, RZ, RZ ;  /* 0x000000ffff1d7224 */ /* 0x000fe400078e00ff */
[----:B------:R-:W-:Y:S01]  /*0230*/  IMAD.MOV.U32 R25, RZ, RZ, R7 ;  /* 0x000000ffff197224 */ /* 0x000fe200078e0007 */
[----:B-1----:R-:W-:-:S13]  /*0240*/  ISETP.GE.U32.AND P2, PT, R11, 0x10, PT ;  /* 0x000000100b00780c */ /* 0x002fda0003f46070 */
[----:B------:R-:W-:Y:S05]  /*0250*/  @!P2 BRA `(.L_x_4) ;  /* 0x0000000000f0a947 */ /* 0x000fea0003800000 */
[----:B------:R-:W1:Y:S01]  /*0260*/  LDC R27, c[0x0][0x390] ;  /* 0x0000e400ff1b7b82 */ /* 0x000e620000000800 */
[----:B------:R-:W-:Y:S02]  /*0270*/  IMAD.MOV R24, RZ, RZ, -R11 ;  /* 0x000000ffff187224 */ /* 0x000fe400078e0a0b */
[----:B------:R-:W-:Y:S02]  /*0280*/  IMAD.MOV.U32 R29, RZ, RZ, RZ ;  /* 0x000000ffff1d7224 */ /* 0x000fe400078e00ff */
[----:B------:R-:W-:Y:S02]  /*0290*/  IMAD.MOV.U32 R26, RZ, RZ, R9 ;  /* 0x000000ffff1a7224 */ /* 0x000fe400078e0009 */
[----:B------:R-:W-:Y:S02]  /*02a0*/  IMAD.MOV.U32 R25, RZ, RZ, R7 ;  /* 0x000000ffff197224 */ /* 0x000fe400078e0007 */
[----:B-1----:R-:W-:-:S07]  /*02b0*/  IMAD R24, R27, R24, R0 ;  /* 0x000000181b187224 */ /* 0x002fce00078e0200 */
.L_x_5:
[----:B------:R-:W1:Y:S01]  /*02c0*/  LDC.64 R16, c[0x0][0x380] ;  /* 0x0000e000ff107b82 */ /* 0x000e620000000a00 */
[C---:B------:R-:W-:Y:S02]  /*02d0*/  R2UR UR8, R12.reuse ;  /* 0x000000000c0872ca */ /* 0x040fe400000e0000 */
[C---:B------:R-:W-:Y:S02]  /*02e0*/  R2UR UR9, R13.reuse ;  /* 0x000000000d0972ca */ /* 0x040fe400000e0000 */
[C---:B------:R-:W-:Y:S02]  /*02f0*/  R2UR UR10, R12.reuse ;  /* 0x000000000c0a72ca */ /* 0x040fe400000e0000 */
[C---:B------:R-:W-:Y:S02]  /*0300*/  R2UR UR11, R13.reuse ;  /* 0x000000000d0b72ca */ /* 0x040fe400000e0000 */
[----:B------:R-:W-:Y:S02]  /*0310*/  R2UR UR12, R12 ;  /* 0x000000000c0c72ca */ /* 0x000fe400000e0000 */
[----:B------:R-:W-:-:S02]  /*0320*/  R2UR UR13, R13 ;  /* 0x000000000d0d72ca */ /* 0x000fc400000e0000 */
[----:B------:R-:W-:Y:S02]  /*0330*/  R2UR UR14, R12 ;  /* 0x000000000c0e72ca */ /* 0x000fe400000e0000 */
[----:B------:R-:W-:Y:S01]  /*0340*/  R2UR UR15, R13 ;  /* 0x000000000d0f72ca */ /* 0x000fe200000e0000 */
[----:B-1----:R-:W-:-:S04]  /*0350*/  IMAD.WIDE R16, R24, 0x4, R16 ;  /* 0x0000000418107825 */ /* 0x002fc800078e0210 */
[C---:B------:R-:W-:Y:S02]  /*0360*/  IMAD.WIDE R22, R27.reuse, 0x4, R16 ;  /* 0x000000041b167825 */ /* 0x040fe400078e0210 */
[----:B------:R-:W2:Y:S02]  /*0370*/  LDG.E R16, desc[UR8][R16.64] ;  /* 0x0000000810107981 */ /* 0x000ea4000c1e1900 */
[C---:B------:R-:W-:Y:S02]  /*0380*/  IMAD.WIDE R20, R27.reuse, 0x4, R22 ;  /* 0x000000041b147825 */ /* 0x040fe400078e0216 */
[----:B------:R-:W2:Y:S02]  /*0390*/  LDG.E R22, desc[UR10][R22.64] ;  /* 0x0000000a16167981 */ /* 0x000ea4000c1e1900 */
[C---:B------:R-:W-:Y:S02]  /*03a0*/  IMAD.WIDE R14, R27.reuse, 0x4, R20 ;  /* 0x000000041b0e7825 */ /* 0x040fe400078e0214 */
[----:B------:R-:W3:Y:S04]  /*03b0*/  LDG.E R21, desc[UR12][R20.64] ;  /* 0x0000000c14157981 */ /* 0x000ee8000c1e1900 */
[----:B------:R1:W3:Y:S02]  /*03c0*/  LDG.E R17, desc[UR14][R14.64] ;  /* 0x0000000e0e117981 */ /* 0x0002e4000c1e1900 */
[----:B-1----:R-:W-:-:S04]  /*03d0*/  IMAD.WIDE R14, R27, 0x4, R14 ;  /* 0x000000041b0e7825 */ /* 0x002fc800078e020e */
[----:B------:R-:W-:Y:S01]  /*03e0*/  IMAD.WIDE R18, R27, 0x4, R14 ;  /* 0x000000041b127825 */ /* 0x000fe200078e020e */
[----:B--2---:R-:W-:Y:S02]  /*03f0*/  IADD3 R28, PT, PT, R22, R16, R29 ;  /* 0x00000010161c7210 */ /* 0x004fe40007ffe01d */
[----:B------:R1:W2:Y:S02]  /*0400*/  LDG.E R29, desc[UR8][R14.64] ;  /* 0x000000080e1d7981 */ /* 0x0002a4000c1e1900 */
[----:B---3--:R-:W-:Y:S01]  /*0410*/  IADD3 R28, PT, PT, R17, R21, R28 ;  /* 0x00000015111c7210 */ /* 0x008fe20007ffe01c */
[C---:B------:R-:W-:Y:S02]  /*0420*/  IMAD.WIDE R16, R27.reuse, 0x4, R18 ;  /* 0x000000041b107825 */ /* 0x040fe400078e0212 */
[----:B------:R-:W2:Y:S02]  /*0430*/  LDG.E R18, desc[UR10][R18.64] ;  /* 0x0000000a12127981 */ /* 0x000ea4000c1e1900 */
[----:B------:R-:W-:-:S02]  /*0440*/  IMAD.WIDE R20, R27, 0x4, R16 ;  /* 0x000000041b147825 */ /* 0x000fc400078e0210 */
[----:B------:R-:W3:Y:S02]  /*0450*/  LDG.E R16, desc[UR12][R16.64] ;  /* 0x0000000c10107981 */ /* 0x000ee4000c1e1900 */
[C---:B------:R-:W-:Y:S02]  /*0460*/  IMAD.WIDE R22, R27.reuse, 0x4, R20 ;  /* 0x000000041b167825 */ /* 0x040fe400078e0214 */
[----:B------:R-:W3:Y:S02]  /*0470*/  LDG.E R21, desc[UR14][R20.64] ;  /* 0x0000000e14157981 */ /* 0x000ee4000c1e1900 */
[C---:B-1----:R-:W-:Y:S02]  /*0480*/  IMAD.WIDE R14, R27.reuse, 0x4, R22 ;  /* 0x000000041b0e7825 */ /* 0x042fe400078e0216 */
[----:B------:R-:W4:Y:S04]  /*0490*/  LDG.E R22, desc[UR8][R22.64] ;  /* 0x0000000816167981 */ /* 0x000f28000c1e1900 */
[----:B------:R-:W4:Y:S01]  /*04a0*/  LDG.E R17, desc[UR10][R14.64] ;  /* 0x0000000a0e117981 */ /* 0x000f22000c1e1900 */
[----:B--2---:R-:W-:Y:S01]  /*04b0*/  IADD3 R18, PT, PT, R18, R29, R28 ;  /* 0x0000001d12127210 */ /* 0x004fe20007ffe01c */
[----:B------:R-:W-:-:S03]  /*04c0*/  IMAD.WIDE R28, R27, 0x4, R14 ;  /* 0x000000041b1c7825 */ /* 0x000fc600078e020e */
[----:B---3--:R-:W-:Y:S01]  /*04d0*/  IADD3 R16, PT, PT, R21, R16, R18 ;  /* 0x0000001015107210 */ /* 0x008fe20007ffe012 */
[----:B------:R-:W-:Y:S02]  /*04e0*/  IMAD.WIDE R18, R27, 0x4, R28 ;  /* 0x000000041b127825 */ /* 0x000fe400078e021c */
[----:B------:R-:W2:Y:S01]  /*04f0*/  LDG.E R29, desc[UR8][R28.64] ;  /* 0x000000081c1d7981 */ /* 0x000ea2000c1e1900 */
[----:B----4-:R-:W-:Y:S01]  /*0500*/  IADD3 R22, PT, PT, R17, R22, R16 ;  /* 0x0000001611167210 */ /* 0x010fe20007ffe010 */
[C---:B------:R-:W-:Y:S02]  /*0510*/  IMAD.WIDE R16, R27.reuse, 0x4, R18 ;  /* 0x000000041b107825 */ /* 0x040fe400078e0212 */
[----:B------:R-:W2:Y:S02]  /*0520*/  LDG.E R18, desc[UR10][R18.64] ;  /* 0x0000000a12127981 */ /* 0x000ea4000c1e1900 */
[C---:B------:R-:W-:Y:S02]  /*0530*/  IMAD.WIDE R14, R27.reuse, 0x4, R16 ;  /* 0x000000041b0e7825 */ /* 0x040fe400078e0210 */
[----:B------:R-:W3:Y:S02]  /*0540*/  LDG.E R16, desc[UR12][R16.64] ;  /* 0x0000000c10107981 */ /* 0x000ee4000c1e1900 */
[----:B------:R-:W-:-:S02]  /*0550*/  IMAD.WIDE R20, R27, 0x4, R14 ;  /* 0x000000041b147825 */ /* 0x000fc400078e020e */
[----:B------:R1:W3:Y:S02]  /*0560*/  LDG.E R23, desc[UR14][R14.64] ;  /* 0x0000000e0e177981 */ /* 0x0002e4000c1e1900 */
[----:B-1----:R-:W-:Y:S02]  /*0570*/  IMAD.WIDE R14, R27, 0x4, R20 ;  /* 0x000000041b0e7825 */ /* 0x002fe400078e0214 */
[----:B------:R-:W4:Y:S04]  /*0580*/  LDG.E R20, desc[UR8][R20.64] ;  /* 0x0000000814147981 */ /* 0x000f28000c1e1900 */
[----:B------:R-:W4:Y:S01]  /*0590*/  LDG.E R14, desc[UR10][R14.64] ;  /* 0x0000000a0e0e7981 */ /* 0x000f22000c1e1900 */
[----:B------:R-:W-:-:S05]  /*05a0*/  VIADD R26, R26, 0x10 ;  /* 0x000000101a1a7836 */ /* 0x000fca0000000000 */
[----:B------:R-:W-:Y:S01]  /*05b0*/  ISETP.NE.AND P3, PT, R26, RZ, PT ;  /* 0x000000ff1a00720c */ /* 0x000fe20003f65270 */
[----:B------:R-:W-:Y:S02]  /*05c0*/  VIADD R25, R25, 0x10 ;  /* 0x0000001019197836 */ /* 0x000fe40000000000 */
[----:B------:R-:W-:Y:S01]  /*05d0*/  IMAD R24, R27, 0x10, R24 ;  /* 0x000000101b187824 */ /* 0x000fe200078e0218 */
[----:B--2---:R-:W-:-:S04]  /*05e0*/  IADD3 R29, PT, PT, R18, R29, R22 ;  /* 0x0000001d121d7210 */ /* 0x004fc80007ffe016 */
[----:B---3--:R-:W-:-:S04]  /*05f0*/  IADD3 R29, PT, PT, R23, R16, R29 ;  /* 0x00000010171d7210 */ /* 0x008fc80007ffe01d */
[----:B----4-:R-:W-:Y:S01]  /*0600*/  IADD3 R29, PT, PT, R14, R20, R29 ;  /* 0x000000140e1d7210 */ /* 0x010fe20007ffe01d */
[----:B------:R-:W-:Y:S06]  /*0610*/  @P3 BRA `(.L_x_5) ;  /* 0xfffffffc00283947 */ /* 0x000fec000383ffff */
.L_x_4:
[----:B------:R-:W-:Y:S05]  /*0620*/  @!P1 BRA `(.L_x_6) ;  /* 0x0000000400509947 */ /* 0x000fea0003800000 */
[----:B------:R-:W-:Y:S01]  /*0630*/  VIADD R14, R3, 0xffffffff ;  /* 0xffffffff030e7836 */ /* 0x000fe20000000000 */
[----:B------:R-:W-:-:S04]  /*0640*/  ISETP.NE.AND P4, PT, R4, RZ, PT ;  /* 0x000000ff0400720c */ /* 0x000fc80003f85270 */
[----:B------:R-:W-:-:S13]  /*0650*/  ISETP.GE.U32.AND P3, PT, R14, 0x7, PT ;  /* 0x000000070e00780c */ /* 0x000fda0003f66070 */
[----:B------:R-:W-:Y:S05]  /*0660*/  @!P3 BRA `(.L_x_7) ;  /* 0x000000000080b947 */ /* 0x000fea0003800000 */
[----:B------:R-:W1:Y:S01]  /*0670*/  LDC R24, c[0x0][0x390] ;  /* 0x0000e400ff187b82 */ /* 0x000e620000000800 */
[C---:B------:R-:W-:Y:S02]  /*0680*/  R2UR UR8, R12.reuse ;  /* 0x000000000c0872ca */ /* 0x040fe400000e0000 */
[C---:B------:R-:W-:Y:S02]  /*0690*/  R2UR UR9, R13.reuse ;  /* 0x000000000d0972ca */ /* 0x040fe400000e0000 */
[C---:B------:R-:W-:Y:S02]  /*06a0*/  R2UR UR10, R12.reuse ;  /* 0x000000000c0a72ca */ /* 0x040fe400000e0000 */
[C---:B------:R-:W-:Y:S01]  /*06b0*/  R2UR UR11, R13.reuse ;  /* 0x000000000d0b72ca */ /* 0x040fe200000e0000 */
[----:B------:R-:W2:Y:S01]  /*06c0*/  LDC.64 R22, c[0x0][0x380] ;  /* 0x0000e000ff167b82 */ /* 0x000ea20000000a00 */
[----:B------:R-:W-:Y:S02]  /*06d0*/  R2UR UR14, R12 ;  /* 0x000000000c0e72ca */ /* 0x000fe400000e0000 */
[----:B------:R-:W-:-:S02]  /*06e0*/  R2UR UR15, R13 ;  /* 0x000000000d0f72ca */ /* 0x000fc400000e0000 */
[----:B------:R-:W-:Y:S02]  /*06f0*/  R2UR UR12, R12 ;  /* 0x000000000c0c72ca */ /* 0x000fe400000e0000 */
[----:B------:R-:W-:Y:S01]  /*0700*/  R2UR UR13, R13 ;  /* 0x000000000d0d72ca */ /* 0x000fe200000e0000 */
[----:B-1----:R-:W-:-:S04]  /*0710*/  IMAD R15, R25, R24, R0 ;  /* 0x00000018190f7224 */ /* 0x002fc800078e0200 */
[----:B--2---:R-:W-:-:S04]  /*0720*/  IMAD.WIDE R22, R15, 0x4, R22 ;  /* 0x000000040f167825 */ /* 0x004fc800078e0216 */
[C---:B------:R-:W-:Y:S02]  /*0730*/  IMAD.WIDE R20, R24.reuse, 0x4, R22 ;  /* 0x0000000418147825 */ /* 0x040fe400078e0216 */
[----:B------:R-:W2:Y:S02]  /*0740*/  LDG.E R22, desc[UR8][R22.64] ;  /* 0x0000000816167981 */ /* 0x000ea4000c1e1900 */
[C---:B------:R-:W-:Y:S02]  /*0750*/  IMAD.WIDE R18, R24.reuse, 0x4, R20 ;  /* 0x0000000418127825 */ /* 0x040fe400078e0214 */
[----:B------:R-:W2:Y:S02]  /*0760*/  LDG.E R20, desc[UR10][R20.64] ;  /* 0x0000000a14147981 */ /* 0x000ea4000c1e1900 */
[C---:B------:R-:W-:Y:S02]  /*0770*/  IMAD.WIDE R16, R24.reuse, 0x4, R18 ;  /* 0x0000000418107825 */ /* 0x040fe400078e0212 */
[----:B------:R-:W3:Y:S02]  /*0780*/  LDG.E R18, desc[UR12][R18.64] ;  /* 0x0000000c12127981 */ /* 0x000ee4000c1e1900 */
[----:B------:R-:W-:-:S02]  /*0790*/  IMAD.WIDE R14, R24, 0x4, R16 ;  /* 0x00000004180e7825 */ /* 0x000fc400078e0210 */
[----:B------:R1:W3:Y:S04]  /*07a0*/  LDG.E R28, desc[UR14][R16.64] ;  /* 0x0000000e101c7981 */ /* 0x0002e8000c1e1900 */
[----:B------:R4:W5:Y:S01]  /*07b0*/  LDG.E R23, desc[UR8][R14.64] ;  /* 0x000000080e177981 */ /* 0x000962000c1e1900 */
[----:B------:R-:W-:-:S04]  /*07c0*/  IMAD.WIDE R26, R24, 0x4, R14 ;  /* 0x00000004181a7825 */ /* 0x000fc800078e020e */
[C---:B-1----:R-:W-:Y:S02]  /*07d0*/  IMAD.WIDE R16, R24.reuse, 0x4, R26 ;  /* 0x0000000418107825 */ /* 0x042fe400078e021a */
[----:B------:R-:W5:Y:S02]  /*07e0*/  LDG.E R26, desc[UR10][R26.64] ;  /* 0x0000000a1a1a7981 */ /* 0x000f64000c1e1900 */
[----:B----4-:R-:W-:Y:S02]  /*07f0*/  IMAD.WIDE R14, R24, 0x4, R16 ;  /* 0x00000004180e7825 */ /* 0x010fe400078e0210 */
[----:B------:R-:W4:Y:S04]  /*0800*/  LDG.E R21, desc[UR12][R16.64] ;  /* 0x0000000c10157981 */ /* 0x000f28000c1e1900 */
[----:B------:R-:W4:Y:S01]  /*0810*/  LDG.E R24, desc[UR14][R14.64] ;  /* 0x0000000e0e187981 */ /* 0x000f22000c1e1900 */
[----:B------:R-:W-:Y:S01]  /*0820*/  VIADD R25, R25, 0x8 ;  /* 0x0000000819197836 */ /* 0x000fe20000000000 */
[----:B--2---:R-:W-:-:S04]  /*0830*/  IADD3 R29, PT, PT, R20, R22, R29 ;  /* 0x00000016141d7210 */ /* 0x004fc80007ffe01d */
[----:B---3--:R-:W-:-:S04]  /*0840*/  IADD3 R18, PT, PT, R28, R18, R29 ;  /* 0x000000121c127210 */ /* 0x008fc80007ffe01d */
[----:B-----5:R-:W-:-:S04]  /*0850*/  IADD3 R18, PT, PT, R26, R23, R18 ;  /* 0x000000171a127210 */ /* 0x020fc80007ffe012 */
[----:B----4-:R-:W-:-:S07]  /*0860*/  IADD3 R29, PT, PT, R24, R21, R18 ;  /* 0x00000015181d7210 */ /* 0x010fce0007ffe012 */
.L_x_7:
[----:B------:R-:W-:Y:S05]  /*0870*/  @!P4 BRA `(.L_x_6) ;  /* 0x0000000000bcc947 */ /* 0x000fea0003800000 */
[----:B------:R-:W-:Y:S02]  /*0880*/  ISETP.GE.U32.AND P3, PT, R8, 0x3, PT ;  /* 0x000000030800780c */ /* 0x000fe40003f66070 */
[----:B------:R-:W-:-:S11]  /*0890*/  ISETP.NE.AND P4, PT, R6, RZ, PT ;  /* 0x000000ff0600720c */ /* 0x000fd60003f85270 */
        /* <DEDUP_REMOVED lines=17> */
[----:B------:R-:W-:Y:S02]  /*09b0*/  IMAD.WIDE R14, R15, 0x4, R16 ;  /* 0x000000040f0e7825 */ /* 0x000fe400078e0210 */
[----:B------:R-:W3:Y:S04]  /*09c0*/  LDG.E R16, desc[UR12][R16.64] ;  /* 0x0000000c10107981 */ /* 0x000ee8000c1e1900 */
[----:B------:R-:W3:Y:S01]  /*09d0*/  LDG.E R14, desc[UR14][R14.64] ;  /* 0x0000000e0e0e7981 */ /* 0x000ee2000c1e1900 */
[----:B------:R-:W-:Y:S01]  /*09e0*/  VIADD R25, R25, 0x4 ;  /* 0x0000000419197836 */ /* 0x000fe20000000000 */
[----:B--2---:R-:W-:-:S04]  /*09f0*/  IADD3 R29, PT, PT, R18, R20, R29 ;  /* 0x00000014121d7210 */ /* 0x004fc80007ffe01d */
[----:B---3--:R-:W-:-:S07]  /*0a00*/  IADD3 R29, PT, PT, R14, R16, R29 ;  /* 0x000000100e1d7210 */ /* 0x008fce0007ffe01d */
.L_x_8:
[----:B------:R-:W-:Y:S05]  /*0a10*/  @!P4 BRA `(.L_x_6) ;  /* 0x000000000054c947 */ /* 0x000fea0003800000 */
[----:B------:R-:W1:Y:S01]  /*0a20*/  LDC R19, c[0x0][0x390] ;  /* 0x0000e400ff137b82 */ /* 0x000e620000000800 */
[----:B------:R-:W-:Y:S02]  /*0a30*/  R2UR UR8, R12 ;  /* 0x000000000c0872ca */ /* 0x000fe400000e0000 */
[----:B------:R-:W-:-:S05]  /*0a40*/  R2UR UR9, R13 ;  /* 0x000000000d0972ca */ /* 0x000fca00000e0000 */
[----:B------:R-:W2:Y:S01]  /*0a50*/  LDC.64 R14, c[0x0][0x380] ;  /* 0x0000e000ff0e7b82 */ /* 0x000ea20000000a00 */
[----:B-1----:R-:W-:-:S04]  /*0a60*/  IMAD R17, R25, R19, R0 ;  /* 0x0000001319117224 */ /* 0x002fc800078e0200 */
[----:B--2---:R-:W-:-:S05]  /*0a70*/  IMAD.WIDE R14, R17, 0x4, R14 ;  /* 0x00000004110e7825 */ /* 0x004fca00078e020e */
[----:B------:R-:W2:Y:S01]  /*0a80*/  LDG.E R16, desc[UR8][R14.64] ;  /* 0x000000080e107981 */ /* 0x000ea2000c1e1900 */
[----:B------:R-:W-:Y:S01]  /*0a90*/  ISETP.NE.AND P3, PT, R6, 0x1, PT ;  /* 0x000000010600780c */ /* 0x000fe20003f65270 */
[----:B--2---:R-:W-:-:S12]  /*0aa0*/  IMAD.IADD R29, R29, 0x1, R16 ;  /* 0x000000011d1d7824 */ /* 0x004fd800078e0210 */
[----:B------:R-:W-:Y:S05]  /*0ab0*/  @!P3 BRA `(.L_x_6) ;  /* 0x00000000002cb947 */ /* 0x000fea0003800000 */
[----:B------:R-:W-:Y:S01]  /*0ac0*/  ISETP.NE.AND P3, PT, R6, 0x2, PT ;  /* 0x000000020600780c */ /* 0x000fe20003f65270 */
[----:B------:R-:W-:Y:S01]  /*0ad0*/  IMAD.WIDE R14, R19, 0x4, R14 ;  /* 0x00000004130e7825 */ /* 0x000fe200078e020e */
[----:B------:R-:W-:Y:S02]  /*0ae0*/  R2UR UR8, R12 ;  /* 0x000000000c0872ca */ /* 0x000fe400000e0000 */
[----:B------:R-:W-:-:S09]  /*0af0*/  R2UR UR9, R13 ;  /* 0x000000000d0972ca */ /* 0x000fd200000e0000 */
[----:B------:R-:W-:Y:S01]  /*0b00*/  @P3 R2UR UR10, R12 ;  /* 0x000000000c0a32ca */ /* 0x000fe200000e0000 */
[----:B------:R-:W-:Y:S01]  /*0b10*/  @P3 IMAD.WIDE R16, R19, 0x4, R14 ;  /* 0x0000000413103825 */ /* 0x000fe200078e020e */
[----:B------:R-:W-:Y:S02]  /*0b20*/  @P3 R2UR UR11, R13 ;  /* 0x000000000d0b32ca */ /* 0x000fe400000e0000 */
[----:B------:R-:W2:Y:S11]  /*0b30*/  LDG.E R14, desc[UR8][R14.64] ;  /* 0x000000080e0e7981 */ /* 0x000eb6000c1e1900 */
[----:B------:R-:W3:Y:S01]  /*0b40*/  @P3 LDG.E R16, desc[UR10][R16.64] ;  /* 0x0000000a10103981 */ /* 0x000ee2000c1e1900 */
[----:B--2---:R-:W-:-:S04]  /*0b50*/  IMAD.IADD R29, R29, 0x1, R14 ;  /* 0x000000011d1d7824 */ /* 0x004fc800078e020e */
[----:B---3--:R-:W-:-:S07]  /*0b60*/  @P3 IMAD.IADD R29, R29, 0x1, R16 ;  /* 0x000000011d1d3824 */ /* 0x008fce00078e0210 */
.L_x_6:
[----:B------:R-:W-:Y:S01]  /*0b70*/  IMAD.MOV.U32 R27, RZ, RZ, 0x1 ;  /* 0x00000001ff1b7424 */ /* 0x000fe200078e00ff */
[----:B------:R-:W-:Y:S06]  /*0b80*/  @!P2 BRA `(.L_x_9) ;  /* 0x0000000000e4a947 */ /* 0x000fec0003800000 */
[----:B------:R-:W-:-:S07]  /*0b90*/  IMAD.MOV.U32 R25, RZ, RZ, 0x1 ;  /* 0x00000001ff197424 */ /* 0x000fce00078e00ff */
.L_x_10:
        /* <DEDUP_REMOVED lines=11> */
[----:B--2---:R-:W-:-:S05]  /*0c50*/  IMAD.WIDE R14, R17, 0x4, R14 ;  /* 0x00000004110e7825 */ /* 0x004fca00078e020e */
[----:B------:R1:W2:Y:S01]  /*0c60*/  LDG.E R24, desc[UR8][R14.64] ;  /* 0x000000080e187981 */ /* 0x0002a2000c1e1900 */
[----:B------:R-:W-:-:S05]  /*0c70*/  IMAD.WIDE R20, R27, 0x4, R14 ;  /* 0x000000041b147825 */ /* 0x000fca00078e020e */
[----:B------:R3:W2:Y:S01]  /*0c80*/  LDG.E R26, desc[UR10][R20.64] ;  /* 0x0000000a141a7981 */ /* 0x0006a2000c1e1900 */
[----:B------:R-:W-:-:S05]  /*0c90*/  IMAD.WIDE R22, R27, 0x4, R20 ;  /* 0x000000041b167825 */ /* 0x000fca00078e0214 */
[----:B------:R4:W5:Y:S01]  /*0ca0*/  LDG.E R28, desc[UR12][R22.64] ;  /* 0x0000000c161c7981 */ /* 0x000962000c1e1900 */
[----:B------:R-:W-:-:S04]  /*0cb0*/  IMAD.WIDE R18, R27, 0x4, R22 ;  /* 0x000000041b127825 */ /* 0x000fc800078e0216 */
[C---:B------:R-:W-:Y:S02]  /*0cc0*/  IMAD.WIDE R16, R27.reuse, 0x4, R18 ;  /* 0x000000041b107825 */ /* 0x040fe400078e0212 */
[----:B------:R-:W5:Y:S02]  /*0cd0*/  LDG.E R19, desc[UR14][R18.64] ;  /* 0x0000000e12137981 */ /* 0x000f64000c1e1900 */
[C---:B-1----:R-:W-:Y:S02]  /*0ce0*/  IMAD.WIDE R14, R27.reuse, 0x4, R16 ;  /* 0x000000041b0e7825 */ /* 0x042fe400078e0210 */
[----:B------:R-:W5:Y:S02]  /*0cf0*/  LDG.E R16, desc[UR8][R16.64] ;  /* 0x0000000810107981 */ /* 0x000f64000c1e1900 */
[C---:B---3--:R-:W-:Y:S02]  /*0d00*/  IMAD.WIDE R20, R27.reuse, 0x4, R14 ;  /* 0x000000041b147825 */ /* 0x048fe400078e020e */
[----:B------:R-:W3:Y:S02]  /*0d10*/  LDG.E R15, desc[UR10][R14.64] ;  /* 0x0000000a0e0f7981 */ /* 0x000ee4000c1e1900 */
[----:B----4-:R-:W-:-:S02]  /*0d20*/  IMAD.WIDE R22, R27, 0x4, R20 ;  /* 0x000000041b167825 */ /* 0x010fc400078e0214 */
[----:B------:R-:W4:Y:S04]  /*0d30*/  LDG.E R20, desc[UR12][R20.64] ;  /* 0x0000000c14147981 */ /* 0x000f28000c1e1900 */
[----:B------:R1:W4:Y:S02]  /*0d40*/  LDG.E R17, desc[UR14][R22.64] ;  /* 0x0000000e16117981 */ /* 0x000324000c1e1900 */
[----:B-1----:R-:W-:Y:S01]  /*0d50*/  IMAD.WIDE R22, R27, 0x4, R22 ;  /* 0x000000041b167825 */ /* 0x002fe200078e0216 */
[----:B--2---:R-:W-:-:S04]  /*0d60*/  IADD3 R24, PT, PT, R26, R24, R29 ;  /* 0x000000181a187210 */ /* 0x004fc80007ffe01d */
[----:B-----5:R-:W-:Y:S01]  /*0d70*/  IADD3 R24, PT, PT, R19, R28, R24 ;  /* 0x0000001c13187210 */ /* 0x020fe20007ffe018 */
[C---:B------:R-:W-:Y:S02]  /*0d80*/  IMAD.WIDE R18, R27.reuse, 0x4, R22 ;  /* 0x000000041b127825 */ /* 0x040fe400078e0216 */
[----:B------:R-:W2:Y:S02]  /*0d90*/  LDG.E R23, desc[UR8][R22.64] ;  /* 0x0000000816177981 */ /* 0x000ea4000c1e1900 */
[----:B------:R-:W-:Y:S02]  /*0da0*/  IMAD.WIDE R28, R27, 0x4, R18 ;  /* 0x000000041b1c7825 */ /* 0x000fe400078e0212 */
[----:B------:R-:W2:Y:S01]  /*0db0*/  LDG.E R18, desc[UR10][R18.64] ;  /* 0x0000000a12127981 */ /* 0x000ea2000c1e1900 */
[----:B---3--:R-:W-:Y:S01]  /*0dc0*/  IADD3 R24, PT, PT, R15, R16, R24 ;  /* 0x000000100f187210 */ /* 0x008fe20007ffe018 */
[----:B------:R-:W-:Y:S02]  /*0dd0*/  IMAD.WIDE R14, R27, 0x4, R28 ;  /* 0x000000041b0e7825 */ /* 0x000fe400078e021c */
[----:B------:R-:W3:Y:S04]  /*0de0*/  LDG.E R28, desc[UR12][R28.64] ;  /* 0x0000000c1c1c7981 */ /* 0x000ee8000c1e1900 */
[----:B------:R1:W3:Y:S01]  /*0df0*/  LDG.E R19, desc[UR14][R14.64] ;  /* 0x0000000e0e137981 */ /* 0x0002e2000c1e1900 */
[----:B----4-:R-:W-:Y:S01]  /*0e00*/  IADD3 R24, PT, PT, R17, R20, R24 ;  /* 0x0000001411187210 */ /* 0x010fe20007ffe018 */
[----:B------:R-:W-:-:S04]  /*0e10*/  IMAD.WIDE R16, R27, 0x4, R14 ;  /* 0x000000041b107825 */ /* 0x000fc800078e020e */
[C---:B------:R-:W-:Y:S02]  /*0e20*/  IMAD.WIDE R20, R27.reuse, 0x4, R16 ;  /* 0x000000041b147825 */ /* 0x040fe400078e0210 */
[----:B------:R-:W4:Y:S02]  /*0e30*/  LDG.E R16, desc[UR8][R16.64] ;  /* 0x0000000810107981 */ /* 0x000f24000c1e1900 */
[C---:B-1----:R-:W-:Y:S02]  /*0e40*/  IMAD.WIDE R14, R27.reuse, 0x4, R20 ;  /* 0x000000041b0e7825 */ /* 0x042fe400078e0214 */
[----:B------:R-:W4:Y:S02]  /*0e50*/  LDG.E R21, desc[UR10][R20.64] ;  /* 0x0000000a14157981 */ /* 0x000f24000c1e1900 */
[----:B------:R-:W-:Y:S02]  /*0e60*/  IMAD.WIDE R26, R27, 0x4, R14 ;  /* 0x000000041b1a7825 */ /* 0x000fe400078e020e */
[----:B------:R-:W5:Y:S04]  /*0e70*/  LDG.E R22, desc[UR12][R14.64] ;  /* 0x0000000c0e167981 */ /* 0x000f68000c1e1900 */
[----:B------:R-:W5:Y:S01]  /*0e80*/  LDG.E R26, desc[UR14][R26.64] ;  /* 0x0000000e1a1a7981 */ /* 0x000f62000c1e1900 */
[----:B--2---:R-:W-:Y:S01]  /*0e90*/  IADD3 R18, PT, PT, R18, R23, R24 ;  /* 0x0000001712127210 */ /* 0x004fe20007ffe018 */
[----:B------:R-:W-:-:S05]  /*0ea0*/  VIADD R24, R25, 0xf ;  /* 0x0000000f19187836 */ /* 0x000fca0000000000 */
[----:B------:R-:W-:Y:S02]  /*0eb0*/  ISETP.NE.AND P2, PT, R24, R5, PT ;  /* 0x000000051800720c */ /* 0x000fe40003f45270 */
[----:B---3--:R-:W-:Y:S01]  /*0ec0*/  IADD3 R18, PT, PT, R19, R28, R18 ;  /* 0x0000001c13127210 */ /* 0x008fe20007ffe012 */
[----:B------:R-:W-:-:S03]  /*0ed0*/  VIADD R25, R25, 0x10 ;  /* 0x0000001019197836 */ /* 0x000fc60000000000 */
[----:B----4-:R-:W-:-:S04]  /*0ee0*/  IADD3 R29, PT, PT, R21, R16, R18 ;  /* 0x00000010151d7210 */ /* 0x010fc80007ffe012 */
[----:B-----5:R-:W-:-:S03]  /*0ef0*/  IADD3 R29, PT, PT, R26, R22, R29 ;  /* 0x000000161a1d7210 */ /* 0x020fc60007ffe01d */
[----:B------:R-:W-:Y:S05]  /*0f00*/  @P2 BRA `(.L_x_10) ;  /* 0xfffffffc00242947 */ /* 0x000fea000383ffff */
[----:B------:R-:W-:-:S07]  /*0f10*/  IMAD.MOV.U32 R27, RZ, RZ, R25 ;  /* 0x000000ffff1b7224 */ /* 0x000fce00078e0019 */
.L_x_9:
        /* <DEDUP_REMOVED lines=37> */
.L_x_12:
        /* <DEDUP_REMOVED lines=26> */
.L_x_13:
        /* <DEDUP_REMOVED lines=22> */
.L_x_11:
[----:B------:R-:W-:Y:S01]  /*1470*/  ISETP.GE.U32.AND P1, PT, R11, 0x8, PT ;  /* 0x000000080b00780c */ /* 0x000fe20003f26070 */
[----:B------:R-:W-:-:S12]  /*1480*/  IMAD.MOV.U32 R21, RZ, RZ, R7 ;  /* 0x000000ffff157224 */ /* 0x000fd800078e0007 */
[----:B------:R-:W-:Y:S05]  /*1490*/  @!P1 BRA `(.L_x_14) ;  /* 0x0000000000bc9947 */ /* 0x000fea0003800000 */
.L_x_15:
[----:B------:R-:W1:Y:S01]  /*14a0*/  LDC.64 R14, c[0x0][0x380] ;  /* 0x0000e000ff0e7b82 */ /* 0x000e620000000a00 */
[C---:B------:R-:W-:Y:S01]  /*14b0*/  R2UR UR8, R12.reuse ;  /* 0x000000000c0872ca */ /* 0x040fe200000e0000 */
[----:B------:R-:W-:Y:S01]  /*14c0*/  IMAD.IADD R17, R21, 0x1, R0 ;  /* 0x0000000115117824 */ /* 0x000fe200078e0200 */
[C---:B------:R-:W-:Y:S02]  /*14d0*/  R2UR UR9, R13.reuse ;  /* 0x000000000d0972ca */ /* 0x040fe400000e0000 */
[C---:B------:R-:W-:Y:S02]  /*14e0*/  R2UR UR10, R12.reuse ;  /* 0x000000000c0a72ca */ /* 0x040fe400000e0000 */
[C---:B------:R-:W-:Y:S02]  /*14f0*/  R2UR UR11, R13.reuse ;  /* 0x000000000d0b72ca */ /* 0x040fe400000e0000 */
[----:B------:R-:W-:Y:S02]  /*1500*/  R2UR UR12, R12 ;  /* 0x000000000c0c72ca */ /* 0x000fe400000e0000 */
[----:B------:R-:W-:-:S02]  /*1510*/  R2UR UR13, R13 ;  /* 0x000000000d0d72ca */ /* 0x000fc400000e0000 */
[C---:B------:R-:W-:Y:S02]  /*1520*/  R2UR UR14, R12.reuse ;  /* 0x000000000c0e72ca */ /* 0x040fe400000e0000 */
[C---:B------:R-:W-:Y:S02]  /*1530*/  R2UR UR15, R13.reuse ;  /* 0x000000000d0f72ca */ /* 0x040fe400000e0000 */
[----:B------:R-:W-:Y:S02]  /*1540*/  R2UR UR16, R12 ;  /* 0x000000000c1072ca */ /* 0x000fe400000e0000 */
[----:B------:R-:W-:Y:S01]  /*1550*/  R2UR UR17, R13 ;  /* 0x000000000d1172ca */ /* 0x000fe200000e0000 */
[----:B-1----:R-:W-:-:S05]  /*1560*/  IMAD.WIDE R14, R17, 0x4, R14 ;  /* 0x00000004110e7825 */ /* 0x002fca00078e020e */
[----:B------:R-:W2:Y:S04]  /*1570*/  LDG.E R16, desc[UR8][R14.64] ;  /* 0x000000080e107981 */ /* 0x000ea8000c1e1900 */
[----:B------:R-:W2:Y:S04]  /*1580*/  LDG.E R17, desc[UR10][R14.64+0x4] ;  /* 0x0000040a0e117981 */ /* 0x000ea8000c1e1900 */
[----:B------:R-:W3:Y:S04]  /*1590*/  LDG.E R22, desc[UR12][R14.64+0x8] ;  /* 0x0000080c0e167981 */ /* 0x000ee8000c1e1900 */
[----:B------:R-:W3:Y:S04]  /*15a0*/  LDG.E R24, desc[UR14][R14.64+0xc] ;  /* 0x00000c0e0e187981 */ /* 0x000ee8000c1e1900 */
[----:B------:R-:W4:Y:S04]  /*15b0*/  LDG.E R20, desc[UR16][R14.64+0x10] ;  /* 0x000010100e147981 */ /* 0x000f28000c1e1900 */
[----:B------:R-:W4:Y:S01]  /*15c0*/  LDG.E R23, desc[UR8][R14.64+0x14] ;  /* 0x000014080e177981 */ /* 0x000f22000c1e1900 */
[----:B------:R-:W-:-:S02]  /*15d0*/  R2UR UR18, R12 ;  /* 0x000000000c1272ca */ /* 0x000fc400000e0000 */
[C---:B------:R-:W-:Y:S01]  /*15e0*/  R2UR UR19, R13.reuse ;  /* 0x000000000d1372ca */ /* 0x040fe200000e0000 */
[----:B------:R-:W5:Y:S01]  /*15f0*/  LDG.E R18, desc[UR12][R14.64+0x20] ;  /* 0x0000200c0e127981 */ /* 0x000f62000c1e1900 */
[C---:B------:R-:W-:Y:S02]  /*1600*/  R2UR UR20, R12.reuse ;  /* 0x000000000c1472ca */ /* 0x040fe400000e0000 */
[C---:B------:R-:W-:Y:S01]  /*1610*/  R2UR UR21, R13.reuse ;  /* 0x000000000d1572ca */ /* 0x040fe200000e0000 */
[----:B------:R-:W5:Y:S01]  /*1620*/  LDG.E R19, desc[UR14][R14.64+0x24] ;  /* 0x0000240e0e137981 */ /* 0x000f62000c1e1900 */
[----:B------:R-:W-:Y:S02]  /*1630*/  R2UR UR22, R12 ;  /* 0x000000000c1672ca */ /* 0x000fe400000e0000 */
[----:B------:R-:W-:-:S05]  /*1640*/  R2UR UR23, R13 ;  /* 0x000000000d1772ca */ /* 0x000fca00000e0000 */
[----:B------:R-:W5:Y:S01]  /*1650*/  LDG.E R25, desc[UR18][R14.64+0x2c] ;  /* 0x00002c120e197981 */ /* 0x000f62000c1e1900 */
[----:B--2---:R-:W-:-:S03]  /*1660*/  IADD3 R29, PT, PT, R17, R16, R29 ;  /* 0x00000010111d7210 */ /* 0x004fc60007ffe01d */
[----:B------:R-:W2:Y:S04]  /*1670*/  LDG.E R16, desc[UR8][R14.64+0x18] ;  /* 0x000018080e107981 */ /* 0x000ea8000c1e1900 */
[----:B------:R-:W2:Y:S01]  /*1680*/  LDG.E R17, desc[UR10][R14.64+0x1c] ;  /* 0x00001c0a0e117981 */ /* 0x000ea2000c1e1900 */
[----:B---3--:R-:W-:-:S03]  /*1690*/  IADD3 R24, PT, PT, R24, R22, R29 ;  /* 0x0000001618187210 */ /* 0x008fc60007ffe01d */
[----:B------:R-:W3:Y:S04]  /*16a0*/  LDG.E R22, desc[UR16][R14.64+0x28] ;  /* 0x000028100e167981 */ /* 0x000ee8000c1e1900 */
[----:B------:R-:W3:Y:S01]  /*16b0*/  LDG.E R29, desc[UR8][R14.64+0x38] ;  /* 0x000038080e1d7981 */ /* 0x000ee2000c1e1900 */
[----:B----4-:R-:W-:-:S03]  /*16c0*/  IADD3 R26, PT, PT, R23, R20, R24 ;  /* 0x00000014171a7210 */ /* 0x010fc60007ffe018 */
[----:B------:R-:W4:Y:S04]  /*16d0*/  LDG.E R23, desc[UR20][R14.64+0x30] ;  /* 0x000030140e177981 */ /* 0x000f28000c1e1900 */
[----:B------:R-:W4:Y:S04]  /*16e0*/  LDG.E R20, desc[UR22][R14.64+0x34] ;  /* 0x000034160e147981 */ /* 0x000f28000c1e1900 */
[----:B------:R-:W4:Y:S01]  /*16f0*/  LDG.E R24, desc[UR10][R14.64+0x3c] ;  /* 0x00003c0a0e187981 */ /* 0x000f22000c1e1900 */
[----:B------:R-:W-:Y:S01]  /*1700*/  VIADD R21, R21, 0x10 ;  /* 0x0000001015157836 */ /* 0x000fe20000000000 */
[----:B--2---:R-:W-:-:S03]  /*1710*/  IADD3 R16, PT, PT, R17, R16, R26 ;  /* 0x0000001011107210 */ /* 0x004fc60007ffe01a */
[----:B------:R-:W-:-:S05]  /*1720*/  IMAD.IADD R17, R21, 0x1, R11 ;  /* 0x0000000115117824 */ /* 0x000fca00078e020b */
[----:B------:R-:W-:Y:S02]  /*1730*/  ISETP.NE.AND P1, PT, R17, R10, PT ;  /* 0x0000000a1100720c */ /* 0x000fe40003f25270 */
[----:B-----5:R-:W-:-:S04]  /*1740*/  IADD3 R16, PT, PT, R19, R18, R16 ;  /* 0x0000001213107210 */ /* 0x020fc80007ffe010 */
[----:B---3--:R-:W-:-:S04]  /*1750*/  IADD3 R16, PT, PT, R25, R22, R16 ;  /* 0x0000001619107210 */ /* 0x008fc80007ffe010 */
[----:B----4-:R-:W-:-:S04]  /*1760*/  IADD3 R16, PT, PT, R20, R23, R16 ;  /* 0x0000001714107210 */ /* 0x010fc80007ffe010 */
[----:B------:R-:W-:Y:S01]  /*1770*/  IADD3 R29, PT, PT, R24, R29, R16 ;  /* 0x0000001d181d7210 */ /* 0x000fe20007ffe010 */
[----:B------:R-:W-:Y:S06]  /*1780*/  @P1 BRA `(.L_x_15) ;  /* 0xfffffffc00441947 */ /* 0x000fec000383ffff */
.L_x_14:
[----:B------:R-:W1:Y:S01]  /*1790*/  LDC.64 R14, c[0x0][0x380] ;  /* 0x0000e000ff0e7b82 */ /* 0x000e620000000a00 */
[----:B------:R-:W-:Y:S01]  /*17a0*/  ISETP.GE.U32.AND P1, PT, R4, 0x4, PT ;  /* 0x000000040400780c */ /* 0x000fe20003f26070 */
[----:B------:R-:W2:-:S12]  /*17b0*/  LDCU UR5, c[0x0][0x39c] ;  /* 0x00007380ff0577ac */ /* 0x000e980008000800 */
[C---:B------:R-:W-:Y:S01]  /*17c0*/  @P1 R2UR UR8, R12.reuse ;  /* 0x000000000c0812ca */ /* 0x040fe200000e0000 */
[----:B------:R-:W-:Y:S01]  /*17d0*/  @P1 IMAD.IADD R17, R21, 0x1, R0 ;  /* 0x0000000115111824 */ /* 0x000fe200078e0200 */
[C---:B------:R-:W-:Y:S02]  /*17e0*/  @P1 R2UR UR9, R13.reuse ;  /* 0x000000000d0912ca */ /* 0x040fe400000e0000 */
[C---:B------:R-:W-:Y:S02]  /*17f0*/  @P1 R2UR UR10, R12.reuse ;  /* 0x000000000c0a12ca */ /* 0x040fe400000e0000 */
[C---:B------:R-:W-:Y:S02]  /*1800*/  @P1 R2UR UR11, R13.reuse ;  /* 0x000000000d0b12ca */ /* 0x040fe400000e0000 */
[C---:B------:R-:W-:Y:S02]  /*1810*/  @P1 R2UR UR12, R12.reuse ;  /* 0x000000000c0c12ca */ /* 0x040fe400000e0000 */
[----:B------:R-:W-:Y:S01]  /*1820*/  @P1 R2UR UR13, R13 ;  /* 0x000000000d0d12ca */ /* 0x000fe200000e0000 */
[----:B-1----:R-:W-:Y:S01]  /*1830*/  @P1 IMAD.WIDE R16, R17, 0x4, R14 ;  /* 0x0000000411101825 */ /* 0x002fe200078e020e */
[----:B------:R-:W-:-:S02]  /*1840*/  @P1 R2UR UR14, R12 ;  /* 0x000000000c0e12ca */ /* 0x000fc400000e0000 */
[----:B------:R-:W-:Y:S02]  /*1850*/  @P1 R2UR UR15, R13 ;  /* 0x000000000d0f12ca */ /* 0x000fe400000e0000 */
[----:B------:R-:W3:Y:S04]  /*1860*/  @P1 LDG.E R18, desc[UR8][R16.64] ;  /* 0x0000000810121981 */ /* 0x000ee8000c1e1900 */
[----:B------:R-:W3:Y:S04]  /*1870*/  @P1 LDG.E R19, desc[UR10][R16.64+0x4] ;  /* 0x0000040a10131981 */ /* 0x000ee8000c1e1900 */
[----:B------:R-:W4:Y:S04]  /*1880*/  @P1 LDG.E R25, desc[UR12][R16.64+0x8] ;  /* 0x0000080c10191981 */ /* 0x000f28000c1e1900 */
[----:B------:R-:W4:Y:S04]  /*1890*/  @P1 LDG.E R24, desc[UR14][R16.64+0xc] ;  /* 0x00000c0e10181981 */ /* 0x000f28000c1e1900 */
[----:B------:R-:W5:Y:S04]  /*18a0*/  @P1 LDG.E R20, desc[UR8][R16.64+0x10] ;  /* 0x0000100810141981 */ /* 0x000f68000c1e1900 */
[----:B------:R-:W5:Y:S01]  /*18b0*/  @P1 LDG.E R23, desc[UR10][R16.64+0x14] ;  /* 0x0000140a10171981 */ /* 0x000f62000c1e1900 */
[----:B------:R-:W-:Y:S01]  /*18c0*/  LOP3.LUT P2, RZ, R11, 0x1, RZ, 0xc0, !PT ;  /* 0x000000010bff7812 */ /* 0x000fe2000784c0ff */
[----:B------:R-:W-:-:S02]  /*18d0*/  @P1 VIADD R21, R21, 0x8 ;  /* 0x0000000815151836 */ /* 0x000fc40000000000 */
[----:B------:R-:W2:Y:S01]  /*18e0*/  @P1 LDG.E R11, desc[UR8][R16.64+0x18] ;  /* 0x00001808100b1981 */ /* 0x000ea2000c1e1900 */
[C---:B------:R-:W-:Y:S02]  /*18f0*/  @P0 R2UR UR8, R12.reuse ;  /* 0x000000000c0802ca */ /* 0x040fe400000e0000 */
[C---:B------:R-:W-:Y:S01]  /*1900*/  @P0 R2UR UR9, R13.reuse ;  /* 0x000000000d0902ca */ /* 0x040fe200000e0000 */
[----:B------:R1:W2:Y:S01]  /*1910*/  @P1 LDG.E R22, desc[UR10][R16.64+0x1c] ;  /* 0x00001c0a10161981 */ /* 0x0002a2000c1e1900 */
[C---:B------:R-:W-:Y:S02]  /*1920*/  @P0 R2UR UR10, R12.reuse ;  /* 0x000000000c0a02ca */ /* 0x040fe400000e0000 */
[C---:B------:R-:W-:Y:S02]  /*1930*/  @P0 R2UR UR11, R13.reuse ;  /* 0x000000000d0b02ca */ /* 0x040fe400000e0000 */
[----:B------:R-:W-:Y:S02]  /*1940*/  @P0 R2UR UR12, R12 ;  /* 0x000000000c0c02ca */ /* 0x000fe400000e0000 */
[----:B------:R-:W-:-:S02]  /*1950*/  @P0 R2UR UR13, R13 ;  /* 0x000000000d0d02ca */ /* 0x000fc400000e0000 */
[C---:B------:R-:W-:Y:S02]  /*1960*/  @P0 R2UR UR14, R12.reuse ;  /* 0x000000000c0e02ca */ /* 0x040fe400000e0000 */
[C---:B------:R-:W-:Y:S02]  /*1970*/  @P0 R2UR UR15, R13.reuse ;  /* 0x000000000d0f02ca */ /* 0x040fe400000e0000 */
[C---:B------:R-:W-:Y:S02]  /*1980*/  R2UR UR16, R12.reuse ;  /* 0x000000000c1072ca */ /* 0x040fe400000e0000 */
[C---:B------:R-:W-:Y:S02]  /*1990*/  R2UR UR17, R13.reuse ;  /* 0x000000000d1172ca */ /* 0x040fe400000e0000 */
[----:B------:R-:W-:Y:S02]  /*19a0*/  @P2 R2UR UR18, R12 ;  /* 0x000000000c1222ca */ /* 0x000fe400000e0000 */
[----:B------:R-:W-:-:S02]  /*19b0*/  @P2 R2UR UR19, R13 ;  /* 0x000000000d1322ca */ /* 0x000fc400000e0000 */
[----:B------:R-:W-:Y:S02]  /*19c0*/  @P2 R2UR UR20, R12 ;  /* 0x000000000c1422ca */ /* 0x000fe400000e0000 */
[----:B------:R-:W-:Y:S02]  /*19d0*/  @P2 R2UR UR21, R13 ;  /* 0x000000000d1522ca */ /* 0x000fe400000e0000 */
[----:B---3--:R-:W-:Y:S01]  /*19e0*/  @P1 IADD3 R18, PT, PT, R19, R18, R29 ;  /* 0x0000001213121210 */ /* 0x008fe20007ffe01d */
[C---:B------:R-:W-:Y:S02]  /*19f0*/  @P0 IMAD.IADD R19, R21.reuse, 0x1, R0 ;  /* 0x0000000115130824 */ /* 0x040fe400078e0200 */
[----:B------:R-:W-:-:S04]  /*1a00*/  @P0 VIADD R21, R21, 0x4 ;  /* 0x0000000415150836 */ /* 0x000fc80000000000 */
[----:B-1----:R-:W-:Y:S01]  /*1a10*/  IMAD.IADD R17, R21, 0x1, R0 ;  /* 0x0000000115117824 */ /* 0x002fe200078e0200 */
[----:B----4-:R-:W-:Y:S01]  /*1a20*/  @P1 IADD3 R24, PT, PT, R24, R25, R18 ;  /* 0x0000001918181210 */ /* 0x010fe20007ffe012 */
[----:B------:R-:W-:-:S05]  /*1a30*/  @P0 IMAD.WIDE R18, R19, 0x4, R14 ;  /* 0x0000000413120825 */ /* 0x000fca00078e020e */
[----:B------:R-:W3:Y:S04]  /*1a40*/  @P0 LDG.E R21, desc[UR8][R18.64] ;  /* 0x0000000812150981 */ /* 0x000ee8000c1e1900 */
[----:B------:R-:W3:Y:S01]  /*1a50*/  @P0 LDG.E R16, desc[UR10][R18.64+0x4] ;  /* 0x0000040a12100981 */ /* 0x000ee2000c1e1900 */
[----:B------:R-:W-:-:S03]  /*1a60*/  IMAD.WIDE R14, R17, 0x4, R14 ;  /* 0x00000004110e7825 */ /* 0x000fc600078e020e */
[----:B------:R-:W4:Y:S04]  /*1a70*/  @P0 LDG.E R25, desc[UR12][R18.64+0x8] ;  /* 0x0000080c12190981 */ /* 0x000f28000c1e1900 */
[----:B------:R-:W4:Y:S04]  /*1a80*/  @P0 LDG.E R27, desc[UR14][R18.64+0xc] ;  /* 0x00000c0e121b0981 */ /* 0x000f28000c1e1900 */
[----:B------:R-:W4:Y:S04]  /*1a90*/  LDG.E R28, desc[UR16][R14.64] ;  /* 0x000000100e1c7981 */ /* 0x000f28000c1e1900 */
[----:B------:R-:W4:Y:S04]  /*1aa0*/  @P2 LDG.E R26, desc[UR18][R14.64+0x4] ;  /* 0x000004120e1a2981 */ /* 0x000f28000c1e1900 */
[----:B------:R-:W4:Y:S01]  /*1ab0*/  @P2 LDG.E R15, desc[UR20][R14.64+0x8] ;  /* 0x000008140e0f2981 */ /* 0x000f22000c1e1900 */
[----:B-----5:R-:W-:-:S02]  /*1ac0*/  @P1 IADD3 R23, PT, PT, R23, R20, R24 ;  /* 0x0000001417171210 */ /* 0x020fc40007ffe018 */
[----:B------:R-:W-:Y:S02]  /*1ad0*/  IABS R20, R2 ;  /* 0x0000000200147213 */ /* 0x000fe40000000000 */
[----:B--2---:R-:W-:Y:S02]  /*1ae0*/  @P1 IADD3 R29, PT, PT, R22, R11, R23 ;  /* 0x0000000b161d1210 */ /* 0x004fe40007ffe017 */
[----:B------:R-:W1:Y:S01]  /*1af0*/  I2F.RP R24, R20 ;  /* 0x0000001400187306 */ /* 0x000e620000209400 */
[----:B------:R-:W-:Y:S02]  /*1b00*/  R2UR UR8, R12 ;  /* 0x000000000c0872ca */ /* 0x000fe400000e0000 */
[----:B------:R-:W-:-:S05]  /*1b10*/  R2UR UR9, R13 ;  /* 0x000000000d0972ca */ /* 0x000fca00000e0000 */
[----:B-1----:R-:W1:Y:S02]  /*1b20*/  MUFU.RCP R24, R24 ;  /* 0x0000001800187308 */ /* 0x002e640000001000 */
[----:B-1----:R-:W-:-:S06]  /*1b30*/  VIADD R17, R24, 0xffffffe ;  /* 0x0ffffffe18117836 */ /* 0x002fcc0000000000 */
[----:B------:R-:W1:Y:S02]  /*1b40*/  F2I.FTZ.U32.TRUNC.NTZ R17, R17 ;  /* 0x0000001100117305 */ /* 0x000e64000021f000 */
[----:B-1----:R-:W-:-:S04]  /*1b50*/  IMAD.MOV R11, RZ, RZ, -R17 ;  /* 0x000000ffff0b7224 */ /* 0x002fc800078e0a11 */
[----:B------:R-:W-:Y:S01]  /*1b60*/  IMAD R11, R11, R20, RZ ;  /* 0x000000140b0b7224 */ /* 0x000fe200078e02ff */
[----:B---3--:R-:W-:-:S04]  /*1b70*/  @P0 IADD3 R16, PT, PT, R16, R21, R29 ;  /* 0x0000001510100210 */ /* 0x008fc80007ffe01d */
[----:B----4-:R-:W-:Y:S01]  /*1b80*/  @P0 IADD3 R29, PT, PT, R27, R25, R16 ;  /* 0x000000191b1d0210 */ /* 0x010fe20007ffe010 */
[----:B------:R-:W-:-:S04]  /*1b90*/  IMAD.MOV.U32 R16, RZ, RZ, RZ ;  /* 0x000000ffff107224 */ /* 0x000fc800078e00ff */
[----:B------:R-:W-:Y:S02]  /*1ba0*/  IMAD.IADD R29, R28, 0x1, R29 ;  /* 0x000000011c1d7824 */ /* 0x000fe400078e021d */
[----:B------:R-:W-:-:S03]  /*1bb0*/  IMAD.HI.U32 R16, R17, R11, R16 ;  /* 0x0000000b11107227 */ /* 0x000fc600078e0010 */
[----:B------:R-:W-:Y:S02]  /*1bc0*/  @P2 IADD3 R29, PT, PT, R15, R26, R29 ;  /* 0x0000001a0f1d2210 */ /* 0x000fe40007ffe01d */
[-C--:B------:R-:W-:Y:S02]  /*1bd0*/  IABS R15, R2.reuse ;  /* 0x00000002000f7213 */ /* 0x080fe40000000000 */
[----:B------:R-:W-:Y:S02]  /*1be0*/  IABS R14, R29 ;  /* 0x0000001d000e7213 */ /* 0x000fe40000000000 */
[----:B------:R-:W-:Y:S01]  /*1bf0*/  LOP3.LUT R29, R29, R2, RZ, 0x3c, !PT ;  /* 0x000000021d1d7212 */ /* 0x000fe200078e3cff */
[----:B------:R-:W-:Y:S02]  /*1c00*/  IMAD.MOV R15, RZ, RZ, -R15 ;  /* 0x000000ffff0f7224 */ /* 0x000fe400078e0a0f */
[----:B------:R-:W-:Y:S01]  /*1c10*/  IMAD.MOV.U32 R11, RZ, RZ, R14 ;  /* 0x000000ffff0b7224 */ /* 0x000fe200078e000e */
[----:B------:R-:W-:Y:S01]  /*1c20*/  ISETP.GE.AND P3, PT, R29, RZ, PT ;  /* 0x000000ff1d00720c */ /* 0x000fe20003f66270 */
[----:B------:R-:W-:-:S02]  /*1c30*/  IMAD.MOV.U32 R14, RZ, RZ, R15 ;  /* 0x000000ffff0e7224 */ /* 0x000fc400078e000f */
[----:B------:R-:W-:-:S04]  /*1c40*/  IMAD.HI.U32 R16, R16, R11, RZ ;  /* 0x0000000b10107227 */ /* 0x000fc800078e00ff */
[----:B------:R-:W-:Y:S02]  /*1c50*/  IMAD R11, R16, R14, R11 ;  /* 0x0000000e100b7224 */ /* 0x000fe400078e020b */
[----:B------:R-:W1:Y:S03]  /*1c60*/  LDC.64 R14, c[0x0][0x388] ;  /* 0x0000e200ff0e7b82 */ /* 0x000e660000000a00 */
[----:B------:R-:W-:-:S13]  /*1c70*/  ISETP.GT.U32.AND P2, PT, R20, R11, PT ;  /* 0x0000000b1400720c */ /* 0x000fda0003f44070 */
[----:B------:R-:W-:Y:S02]  /*1c80*/  @!P2 IMAD.IADD R11, R11, 0x1, -R20 ;  /* 0x000000010b0ba824 */ /* 0x000fe400078e0a14 */
[----:B------:R-:W-:Y:S01]  /*1c90*/  @!P2 VIADD R16, R16, 0x1 ;  /* 0x000000011010a836 */ /* 0x000fe20000000000 */
[----:B------:R-:W-:Y:S02]  /*1ca0*/  ISETP.NE.AND P2, PT, R2, RZ, PT ;  /* 0x000000ff0200720c */ /* 0x000fe40003f45270 */
[----:B------:R-:W-:Y:S01]  /*1cb0*/  ISETP.GE.U32.AND P1, PT, R11, R20, PT ;  /* 0x000000140b00720c */ /* 0x000fe20003f26070 */
[----:B-1----:R-:W-:-:S04]  /*1cc0*/  IMAD.WIDE R14, R0, 0x4, R14 ;  /* 0x00000004000e7825 */ /* 0x002fc800078e020e */
[----:B------:R-:W-:-:S08]  /*1cd0*/  VIADD R0, R0, UR5 ;  /* 0x0000000500007c36 */ /* 0x000fd00008000000 */
[----:B------:R-:W-:Y:S01]  /*1ce0*/  @P1 VIADD R16, R16, 0x1 ;  /* 0x0000000110101836 */ /* 0x000fe20000000000 */
[----:B------:R-:W-:-:S03]  /*1cf0*/  ISETP.GE.AND P1, PT, R0, UR4, PT ;  /* 0x0000000400007c0c */ /* 0x000fc6000bf26270 */
[----:B------:R-:W-:Y:S01]  /*1d00*/  @!P3 IMAD.MOV R16, RZ, RZ, -R16 ;  /* 0x000000ffff10b224 */ /* 0x000fe200078e0a10 */
[----:B------:R-:W-:-:S05]  /*1d10*/  @!P2 LOP3.LUT R16, RZ, R2, RZ, 0x33, !PT ;  /* 0x00000002ff10a212 */ /* 0x000fca00078e33ff */
[----:B------:R1:W-:Y:S04]  /*1d20*/  STG.E desc[UR8][R14.64], R16 ;  /* 0x000000100e007986 */ /* 0x0003e8000c101908 */
[----:B------:R-:W-:Y:S05]  /*1d30*/  @!P1 BRA `(.L_x_16) ;  /* 0xffffffe400309947 */ /* 0x000fea000383ffff */
[----:B0-----:R-:W-:Y:S05]  /*1d40*/  BSYNC.RECONVERGENT B1 ;  /* 0x0000000000017941 */ /* 0x001fea0003800200 */
.L_x_3:
[----:B------:R-:W-:Y:S05]  /*1d50*/  BRA `(.L_x_1) ;  /* 0x0000000000d07947 */ /* 0x000fea0003800000 */
.L_x_2:
[----:B------:R-:W-:-:S13]  /*1d60*/  ISETP.GE.AND P0, PT, R8, RZ, PT ;  /* 0x000000ff0800720c */ /* 0x000fda0003f06270 */
[----:B------:R-:W-:Y:S05]  /*1d70*/  @!P0 BRA `(.L_x_17) ;  /* 0x0000000000a48947 */ /* 0x000fea0003800000 */
[-C--:B------:R-:W-:Y:S01]  /*1d80*/  IABS R3, R2.reuse ;  /* 0x0000000200037213 */ /* 0x080fe20000000000 */
[----:B------:R-:W1:Y:S01]  /*1d90*/  LDC.64 R4, c[0x0][0x380] ;  /* 0x0000e000ff047b82 */ /* 0x000e620000000a00 */
[----:B------:R-:W-:Y:S01]  /*1da0*/  BSSY.RECONVERGENT B1, `(.L_x_18) ;  /* 0x0000025000017945 */ /* 0x000fe20003800200 */
[----:B------:R-:W-:Y:S01]  /*1db0*/  ISETP.NE.AND P3, PT, R2, RZ, PT ;  /* 0x000000ff0200720c */ /* 0x000fe20003f65270 */
[----:B------:R-:W2:Y:S01]  /*1dc0*/  I2F.RP R10, R3 ;  /* 0x00000003000a7306 */ /* 0x000ea20000209400 */
[----:B------:R-:W-:-:S04]  /*1dd0*/  LOP3.LUT R15, RZ, R2, RZ, 0x33, !PT ;  /* 0x00000002ff0f7212 */ /* 0x000fc800078e33ff */
[----:B------:R-:W3:Y:S03]  /*1de0*/  LDC.64 R6, c[0x0][0x388] ;  /* 0x0000e200ff067b82 */ /* 0x000ee60000000a00 */
[----:B--2---:R-:W2:Y:S02]  /*1df0*/  MUFU.RCP R10, R10 ;  /* 0x0000000a000a7308 */ /* 0x004ea40000001000 */
[----:B--2---:R-:W-:-:S06]  /*1e00*/  VIADD R8, R10, 0xffffffe ;  /* 0x0ffffffe0a087836 */ /* 0x004fcc0000000000 */
[----:B------:R2:W4:Y:S02]  /*1e10*/  F2I.FTZ.U32.TRUNC.NTZ R9, R8 ;  /* 0x0000000800097305 */ /* 0x000524000021f000 */
[----:B--2---:R-:W-:Y:S02]  /*1e20*/  IMAD.MOV.U32 R8, RZ, RZ, RZ ;  /* 0x000000ffff087224 */ /* 0x004fe400078e00ff */
[----:B----4-:R-:W-:-:S04]  /*1e30*/  IMAD.MOV R14, RZ, RZ, -R9 ;  /* 0x000000ffff0e7224 */ /* 0x010fc800078e0a09 */
[----:B------:R-:W-:-:S04]  /*1e40*/  IMAD R11, R14, R3, RZ ;  /* 0x000000030e0b7224 */ /* 0x000fc800078e02ff */
[----:B-1-3--:R-:W-:-:S07]  /*1e50*/  IMAD.HI.U32 R16, R9, R11, R8 ;  /* 0x0000000b09107227 */ /* 0x00afce00078e0008 */
.L_x_19:
[----:B------:R-:W-:Y:S01]  /*1e60*/  R2UR UR8, R12 ;  /* 0x000000000c0872ca */ /* 0x000fe200000e0000 */
[----:B01----:R-:W-:Y:S01]  /*1e70*/  VIADD R9, R0, -UR7 ;  /* 0x8000000700097c36 */ /* 0x003fe20008000000 */
[----:B------:R-:W-:-:S03]  /*1e80*/  R2UR UR9, R13 ;  /* 0x000000000d0972ca */ /* 0x000fc600000e0000 */
[----:B------:R-:W-:-:S10]  /*1e90*/  IMAD.WIDE R8, R9, 0x4, R4 ;  /* 0x0000000409087825 */ /* 0x000fd400078e0204 */
[----:B------:R-:W2:Y:S01]  /*1ea0*/  LDG.E R9, desc[UR8][R8.64] ;  /* 0x0000000808097981 */ /* 0x000ea2000c1e1900 */
[----:B------:R-:W-:-:S05]  /*1eb0*/  IABS R10, R2 ;  /* 0x00000002000a7213 */ /* 0x000fca0000000000 */
[----:B------:R-:W-:Y:S01]  /*1ec0*/  IMAD.MOV R14, RZ, RZ, -R10 ;  /* 0x000000ffff0e7224 */ /* 0x000fe200078e0a0a */
[----:B--2---:R-:W-:Y:S02]  /*1ed0*/  IABS R11, R9 ;  /* 0x00000009000b7213 */ /* 0x004fe40000000000 */
[----:B------:R-:W-:-:S03]  /*1ee0*/  LOP3.LUT R9, R9, R2, RZ, 0x3c, !PT ;  /* 0x0000000209097212 */ /* 0x000fc600078e3cff */
[----:B------:R-:W-:Y:S01]  /*1ef0*/  IMAD.HI.U32 R10, R16, R11, RZ ;  /* 0x0000000b100a7227 */ /* 0x000fe200078e00ff */
[----:B------:R-:W-:-:S03]  /*1f00*/  ISETP.GE.AND P2, PT, R9, RZ, PT ;  /* 0x000000ff0900720c */ /* 0x000fc60003f46270 */
[----:B------:R-:W-:Y:S01]  /*1f10*/  IMAD R14, R10, R14, R11 ;  /* 0x0000000e0a0e7224 */ /* 0x000fe200078e020b */
[----:B------:R-:W-:Y:S01]  /*1f20*/  IABS R11, R2 ;  /* 0x00000002000b7213 */ /* 0x000fe20000000000 */
[----:B------:R-:W-:-:S03]  /*1f30*/  IMAD.WIDE R8, R0, 0x4, R6 ;  /* 0x0000000400087825 */ /* 0x000fc600078e0206 */
[----:B------:R-:W-:Y:S01]  /*1f40*/  ISETP.GT.U32.AND P1, PT, R3, R14, PT ;  /* 0x0000000e0300720c */ /* 0x000fe20003f24070 */
[----:B------:R-:W-:-:S12]  /*1f50*/  VIADD R0, R0, UR6 ;  /* 0x0000000600007c36 */ /* 0x000fd80008000000 */
[----:B------:R-:W-:Y:S02]  /*1f60*/  @!P1 IMAD.IADD R14, R14, 0x1, -R11 ;  /* 0x000000010e0e9824 */ /* 0x000fe400078e0a0b */
[----:B------:R-:W-:-:S03]  /*1f70*/  @!P1 VIADD R10, R10, 0x1 ;  /* 0x000000010a0a9836 */ /* 0x000fc60000000000 */
[----:B------:R-:W-:-:S13]  /*1f80*/  ISETP.GE.U32.AND P0, PT, R14, R3, PT ;  /* 0x000000030e00720c */ /* 0x000fda0003f06070 */
[----:B------:R-:W-:Y:S01]  /*1f90*/  @P0 VIADD R10, R10, 0x1 ;  /* 0x000000010a0a0836 */ /* 0x000fe20000000000 */
[----:B------:R-:W-:-:S03]  /*1fa0*/  ISETP.GE.AND P0, PT, R0, UR4, PT ;  /* 0x0000000400007c0c */ /* 0x000fc6000bf06270 */
[----:B------:R-:W-:-:S05]  /*1fb0*/  @!P2 IMAD.MOV R10, RZ, RZ, -R10 ;  /* 0x000000ffff0aa224 */ /* 0x000fca00078e0a0a */
[----:B------:R-:W-:-:S05]  /*1fc0*/  SEL R11, R15, R10, !P3 ;  /* 0x0000000a0f0b7207 */ /* 0x000fca0005800000 */
[----:B------:R1:W-:Y:S01]  /*1fd0*/  STG.E desc[UR8][R8.64], R11 ;  /* 0x0000000b08007986 */ /* 0x0003e2000c101908 */
[----:B------:R-:W-:Y:S05]  /*1fe0*/  @!P0 BRA `(.L_x_19) ;  /* 0xfffffffc009c8947 */ /* 0x000fea000383ffff */
[----:B------:R-:W-:Y:S05]  /*1ff0*/  BSYNC.RECONVERGENT B1 ;  /* 0x0000000000017941 */ /* 0x000fea0003800200 */
.L_x_18:
[----:B------:R-:W-:Y:S05]  /*2000*/  BRA `(.L_x_1) ;  /* 0x0000000000247947 */ /* 0x000fea0003800000 */
.L_x_17:
[----:B------:R-:W1:Y:S08]  /*2010*/  LDC R7, c[0x0][0x39c] ;  /* 0x0000e700ff077b82 */ /* 0x000e700000000800 */
[----:B------:R-:W2:Y:S02]  /*2020*/  LDC.64 R4, c[0x0][0x388] ;  /* 0x0000e200ff047b82 */ /* 0x000ea40000000a00 */
.L_x_20:
[----:B--23--:R-:W-:Y:S01]  /*2030*/  IMAD.WIDE R2, R0, 0x4, R4 ;  /* 0x0000000400027825 */ /* 0x00cfe200078e0204 */
[----:B------:R-:W-:Y:S02]  /*2040*/  R2UR UR8, R12 ;  /* 0x000000000c0872ca */ /* 0x000fe400000e0000 */
[----:B------:R-:W-:Y:S01]  /*2050*/  R2UR UR9, R13 ;  /* 0x000000000d0972ca */ /* 0x000fe200000e0000 */
[----:B-1----:R-:W-:-:S05]  /*2060*/  IMAD.IADD R0, R7, 0x1, R0 ;  /* 0x0000000107007824 */ /* 0x002fca00078e0200 */
[----:B------:R-:W-:-:S07]  /*2070*/  ISETP.GE.AND P0, PT, R0, UR4, PT ;  /* 0x0000000400007c0c */ /* 0x000fce000bf06270 */
[----:B------:R3:W-:Y:S06]  /*2080*/  STG.E desc[UR8][R2.64], RZ ;  /* 0x000000ff02007986 */ /* 0x0007ec000c101908 */
[----:B------:R-:W-:Y:S05]  /*2090*/  @!P0 BRA `(.L_x_20) ;  /* 0xfffffffc00e48947 */ /* 0x000fea000383ffff */
.L_x_1:
[----:B0-----:R-:W-:Y:S05]  /*20a0*/  BSYNC.RECONVERGENT B0 ;  /* 0x0000000000007941 */ /* 0x001fea0003800200 */
.L_x_0:
[----:B------:R-:W-:Y:S06]  /*20b0*/  MEMBAR.SC.GPU ;  /* 0x0000000000007992 */ /* 0x000fec0000002000 */
[----:B------:R-:W-:-:S00]  /*20c0*/  ERRBAR ;  /* 0x00000000000079ab */ /* 0x000fc00000000000 */
[----:B------:R-:W-:Y:S06]  /*20d0*/  CGAERRBAR ;  /* 0x00000000000075ab */ /* 0x000fec0000000000 */
[----:B------:R-:W-:Y:S01]  /*20e0*/  CCTL.IVALL ;  /* 0x00000000ff00798f */ /* 0x000fe20002000000 */
[----:B------:R-:W-:Y:S05]  /*20f0*/  EXIT ;  /* 0x000000000000794d */ /* 0x000fea0003800000 */
.L_x_21:
[----:B------:R-:W-:-:S00]  /*2100*/  BRA `(.L_x_21) ;  /* 0xfffffffc00fc7947 */ /* 0x000fc0000383ffff */
[----:B------:R-:W-:-:S00]  /*2110*/  NOP ;  /* 0x0000000000007918 */ /* 0x000fc00000000000 */
        /* <DEDUP_REMOVED lines=14> */
.L_x_22:


//--------------------- .nv.shared.reserved.0     --------------------------
	.section	.nv.shared.reserved.0,"aw",@nobits
	.weak		__nv_reservedSMEM_offset_0_alias
	.size		__nv_reservedSMEM_offset_0_alias, 0, 64
	.other		__nv_reservedSMEM_offset_0_alias,@"STO_CUDA_RESERVED_SHARED STV_DEFAULT"
__nv_reservedSMEM_offset_0_alias:
	.zero		0
	.zero		64


//--------------------- .nv.constant0._Z3GPUPiS_iiiiii --------------------------
	.section	.nv.constant0._Z3GPUPiS_iiiiii,"a",@progbits
	.sectionflags	@""
	.align	4
.nv.constant0._Z3GPUPiS_iiiiii:
	.zero		936


//--------------------- SYMBOLS --------------------------

	.type		.nv.reservedSmem.offset0,@object
	.size		.nv.reservedSmem.offset0,0x4
